// auto-generated by cutlass_sweep.gemm — config: {"arch": "sm_90", "cluster_m": 2, "cluster_n": 1, "dtype": "bf16", "dtype_b": "bf16", "layout": "nt", "stages": 0, "tile_k": 32, "tile_m": 192, "tile_n": 32}
#include "cutlass/cutlass.h"
#include "cutlass/gemm/collective/collective_builder.hpp"
#include "cutlass/gemm/device/gemm_universal_adapter.h"
#include "cutlass/gemm/kernel/gemm_universal.hpp"
#include "cutlass/epilogue/collective/collective_builder.hpp"

using ElemA = cutlass::bfloat16_t;
using ElemB = cutlass::bfloat16_t;
using ElemCD = cutlass::bfloat16_t;
using Acc  = float;
using TileShape    = cute::Shape<cute::_192, cute::_32, cute::_32>;
using ClusterShape = cute::Shape<cute::_2, cute::_1, cute::_1>;

using CollectiveEpilogue = typename cutlass::epilogue::collective::CollectiveBuilder<
    cutlass::arch::Sm90, cutlass::arch::OpClassTensorOp,
    TileShape, ClusterShape,
    cutlass::epilogue::collective::EpilogueTileAuto,
    Acc, Acc,
    ElemCD, cutlass::layout::RowMajor, 128 / cutlass::sizeof_bits<ElemCD>::value,
    ElemCD, cutlass::layout::RowMajor, 128 / cutlass::sizeof_bits<ElemCD>::value,
    cutlass::epilogue::collective::EpilogueScheduleAuto
  >::CollectiveOp;

using CollectiveMainloop = typename cutlass::gemm::collective::CollectiveBuilder<
    cutlass::arch::Sm90, cutlass::arch::OpClassTensorOp,
    ElemA, cutlass::layout::RowMajor, 128 / cutlass::sizeof_bits<ElemA>::value,
    ElemB, cutlass::layout::ColumnMajor, 128 / cutlass::sizeof_bits<ElemB>::value,
    Acc,
    TileShape, ClusterShape,
    cutlass::gemm::collective::StageCountAutoCarveout<static_cast<int>(sizeof(typename CollectiveEpilogue::SharedStorage))>,
    cutlass::gemm::collective::KernelScheduleAuto
  >::CollectiveOp;

using GemmKernel = cutlass::gemm::kernel::GemmUniversal<
    cute::Shape<int,int,int,int>,
    CollectiveMainloop,
    CollectiveEpilogue
>;
using Gemm = cutlass::gemm::device::GemmUniversalAdapter<GemmKernel>;

// Force the device kernel symbol into the cubin without needing a host main.
auto* _anchor = &cutlass::device_kernel<GemmKernel>;


// ===== COMPILED SASS (sm_90a) =====

	.target	sm_90a

	.elftype	@"ET_EXEC"


//--------------------- .note.nv.tkinfo           --------------------------
	.section	.note.nv.tkinfo,"",@"SHT_NOTE"
	.sectionflags	@"SHF_NOTE_NV_TKINFO"
	.tkinfo
        /*0018*/ 	.word	0x00000002
        /*0030*/ 	.string	""
        /*0030*/ 	.string	"ptxas"
        /*0030*/ 	.string	"Cuda compilation tools, release 13.0, V13.0.88"
        /*0030*/ 	.string	"Build cuda_13.0.r13.0/compiler.36424714_0"
        /*0030*/ 	.string	"-arch sm_90a -m 64 "



//--------------------- .note.nv.cuinfo           --------------------------
	.section	.note.nv.cuinfo,"",@"SHT_NOTE"
	.sectionflags	@"SHF_NOTE_NV_CUINFO"
        /*0018*/ 	.short	0x0002
        /*001a*/ 	.short	0x005a
        /*001c*/ 	.short	0x0082
	.zero		2


//--------------------- .nv.info                  --------------------------
	.section	.nv.info,"",@"SHT_CUDA_INFO"
	.align	4


	//----- nvinfo : EIATTR_REGCOUNT
	.align		4
        /*0000*/ 	.byte	0x04, 0x2f
        /*0002*/ 	.short	(.L_15 - .L_14)
	.align		4
.L_14:
        /*0004*/ 	.word	index@(_ZN7cutlass13device_kernelINS_4gemm6kernel13GemmUniversalIN4cute5tupleIJiiiiEEENS1_10collective13CollectiveMmaINS1_34MainloopSm90TmaGmmaWarpSpecializedILi16ENS5_IJNS4_1CILi2EEENSA_ILi1EEESC_EEENS1_35KernelTmaWarpSpecializedCooperativeEEENS5_IJNSA_ILi192EEENSA_ILi32EEESH_EEENS_10bfloat16_tENS5_IJlSC_lEEESJ_SK_NS4_8TiledMMAINS4_8MMA_AtomIJNS4_4SM904GMMA27MMA_64x32x16_F32BF16BF16_SSILNSO_5MajorE0ELSQ_0ELNSO_7ScaleInE1ELSR_1EEEEEENS4_6LayoutISD_NS5_IJSC_NSA_ILi0EEESV_EEEEENS5_IJNS4_10UnderscoreESY_SY_EEEEENS4_13SM90_TMA_LOADENS4_14ComposedLayoutINS4_7SwizzleILi2ELi4ELi3EEENS4_18smem_ptr_flag_bitsILi16EEENSU_INS5_IJNSA_ILi8EEESH_EEENS5_IJSH_SC_EEEEEEEvNS4_8identityENS4_23SM90_TMA_LOAD_MULTICASTES1B_vS1C_EENS_8epilogue10collective6detail29Sm90TmaWarpSpecializedAdapterINS1G_15DefaultEpilogueISJ_SK_SK_NS1F_6thread17LinearCombinationISJ_Li1EffLNS1K_9ScaleType4KindE0ELNS_15FloatRoundStyleE2ESJ_EENS1_15EpilogueDefaultEEEEEvvEEEEvNT_6ParamsE)
        /*0008*/ 	.word	0x000000a8


	//----- nvinfo : EIATTR_FRAME_SIZE
	.align		4
.L_15:
        /*000c*/ 	.byte	0x04, 0x11
        /*000e*/ 	.short	(.L_17 - .L_16)
	.align		4
.L_16:
        /*0010*/ 	.word	index@(_ZN7cutlass13device_kernelINS_4gemm6kernel13GemmUniversalIN4cute5tupleIJiiiiEEENS1_10collective13CollectiveMmaINS1_34MainloopSm90TmaGmmaWarpSpecializedILi16ENS5_IJNS4_1CILi2EEENSA_ILi1EEESC_EEENS1_35KernelTmaWarpSpecializedCooperativeEEENS5_IJNSA_ILi192EEENSA_ILi32EEESH_EEENS_10bfloat16_tENS5_IJlSC_lEEESJ_SK_NS4_8TiledMMAINS4_8MMA_AtomIJNS4_4SM904GMMA27MMA_64x32x16_F32BF16BF16_SSILNSO_5MajorE0ELSQ_0ELNSO_7ScaleInE1ELSR_1EEEEEENS4_6LayoutISD_NS5_IJSC_NSA_ILi0EEESV_EEEEENS5_IJNS4_10UnderscoreESY_SY_EEEEENS4_13SM90_TMA_LOADENS4_14ComposedLayoutINS4_7SwizzleILi2ELi4ELi3EEENS4_18smem_ptr_flag_bitsILi16EEENSU_INS5_IJNSA_ILi8EEESH_EEENS5_IJSH_SC_EEEEEEEvNS4_8identityENS4_23SM90_TMA_LOAD_MULTICASTES1B_vS1C_EENS_8epilogue10collective6detail29Sm90TmaWarpSpecializedAdapterINS1G_15DefaultEpilogueISJ_SK_SK_NS1F_6thread17LinearCombinationISJ_Li1EffLNS1K_9ScaleType4KindE0ELNS_15FloatRoundStyleE2ESJ_EENS1_15EpilogueDefaultEEEEEvvEEEEvNT_6ParamsE)
        /*0014*/ 	.word	0x00000000


	//----- nvinfo : EIATTR_MIN_STACK_SIZE
	.align		4
.L_17:
        /*0018*/ 	.byte	0x04, 0x12
        /*001a*/ 	.short	(.L_19 - .L_18)
	.align		4
.L_18:
        /*001c*/ 	.word	index@(_ZN7cutlass13device_kernelINS_4gemm6kernel13GemmUniversalIN4cute5tupleIJiiiiEEENS1_10collective13CollectiveMmaINS1_34MainloopSm90TmaGmmaWarpSpecializedILi16ENS5_IJNS4_1CILi2EEENSA_ILi1EEESC_EEENS1_35KernelTmaWarpSpecializedCooperativeEEENS5_IJNSA_ILi192EEENSA_ILi32EEESH_EEENS_10bfloat16_tENS5_IJlSC_lEEESJ_SK_NS4_8TiledMMAINS4_8MMA_AtomIJNS4_4SM904GMMA27MMA_64x32x16_F32BF16BF16_SSILNSO_5MajorE0ELSQ_0ELNSO_7ScaleInE1ELSR_1EEEEEENS4_6LayoutISD_NS5_IJSC_NSA_ILi0EEESV_EEEEENS5_IJNS4_10UnderscoreESY_SY_EEEEENS4_13SM90_TMA_LOADENS4_14ComposedLayoutINS4_7SwizzleILi2ELi4ELi3EEENS4_18smem_ptr_flag_bitsILi16EEENSU_INS5_IJNSA_ILi8EEESH_EEENS5_IJSH_SC_EEEEEEEvNS4_8identityENS4_23SM90_TMA_LOAD_MULTICASTES1B_vS1C_EENS_8epilogue10collective6detail29Sm90TmaWarpSpecializedAdapterINS1G_15DefaultEpilogueISJ_SK_SK_NS1F_6thread17LinearCombinationISJ_Li1EffLNS1K_9ScaleType4KindE0ELNS_15FloatRoundStyleE2ESJ_EENS1_15EpilogueDefaultEEEEEvvEEEEvNT_6ParamsE)
        /*0020*/ 	.word	0x00000000
.L_19:


//--------------------- .nv.compat                --------------------------
	.section	.nv.compat,"",@"SHT_CUDA_COMPAT_INFO"
	.align	4
        /*0000*/ 	.byte	0x02, 0x09, 0x01, 0x00, 0x02, 0x02, 0x04, 0x00, 0x02, 0x05, 0x05, 0x00, 0x03, 0x07, 0x01, 0x01
        /*0010*/ 	.byte	0x02, 0x03, 0x01, 0x00, 0x02, 0x06, 0x01, 0x00, 0x04, 0x0b, 0x08, 0x00, 0x00, 0x00, 0x00, 0x00
        /*0020*/ 	.byte	0x00, 0x00, 0x00, 0x00


//--------------------- .nv.info._ZN7cutlass13device_kernelINS_4gemm6kernel13GemmUniversalIN4cute5tupleIJiiiiEEENS1_10collective13CollectiveMmaINS1_34MainloopSm90TmaGmmaWarpSpecializedILi16ENS5_IJNS4_1CILi2EEENSA_ILi1EEESC_EEENS1_35KernelTmaWarpSpecializedCooperativeEEENS5_IJNSA_ILi192EEENSA_ILi32EEESH_EEENS_10bfloat16_tENS5_IJlSC_lEEESJ_SK_NS4_8TiledMMAINS4_8MMA_AtomIJNS4_4SM904GMMA27MMA_64x32x16_F32BF16BF16_SSILNSO_5MajorE0ELSQ_0ELNSO_7ScaleInE1ELSR_1EEEEEENS4_6LayoutISD_NS5_IJSC_NSA_ILi0EEESV_EEEEENS5_IJNS4_10UnderscoreESY_SY_EEEEENS4_13SM90_TMA_LOADENS4_14ComposedLayoutINS4_7SwizzleILi2ELi4ELi3EEENS4_18smem_ptr_flag_bitsILi16EEENSU_INS5_IJNSA_ILi8EEESH_EEENS5_IJSH_SC_EEEEEEEvNS4_8identityENS4_23SM90_TMA_LOAD_MULTICASTES1B_vS1C_EENS_8epilogue10collective6detail29Sm90TmaWarpSpecializedAdapterINS1G_15DefaultEpilogueISJ_SK_SK_NS1F_6thread17LinearCombinationISJ_Li1EffLNS1K_9ScaleType4KindE0ELNS_15FloatRoundStyleE2ESJ_EENS1_15EpilogueDefaultEEEEEvvEEEEvNT_6ParamsE --------------------------
	.section	.nv.info._ZN7cutlass13device_kernelINS_4gemm6kernel13GemmUniversalIN4cute5tupleIJiiiiEEENS1_10collective13CollectiveMmaINS1_34MainloopSm90TmaGmmaWarpSpecializedILi16ENS5_IJNS4_1CILi2EEENSA_ILi1EEESC_EEENS1_35KernelTmaWarpSpecializedCooperativeEEENS5_IJNSA_ILi192EEENSA_ILi32EEESH_EEENS_10bfloat16_tENS5_IJlSC_lEEESJ_SK_NS4_8TiledMMAINS4_8MMA_AtomIJNS4_4SM904GMMA27MMA_64x32x16_F32BF16BF16_SSILNSO_5MajorE0ELSQ_0ELNSO_7ScaleInE1ELSR_1EEEEEENS4_6LayoutISD_NS5_IJSC_NSA_ILi0EEESV_EEEEENS5_IJNS4_10UnderscoreESY_SY_EEEEENS4_13SM90_TMA_LOADENS4_14ComposedLayoutINS4_7SwizzleILi2ELi4ELi3EEENS4_18smem_ptr_flag_bitsILi16EEENSU_INS5_IJNSA_ILi8EEESH_EEENS5_IJSH_SC_EEEEEEEvNS4_8identityENS4_23SM90_TMA_LOAD_MULTICASTES1B_vS1C_EENS_8epilogue10collective6detail29Sm90TmaWarpSpecializedAdapterINS1G_15DefaultEpilogueISJ_SK_SK_NS1F_6thread17LinearCombinationISJ_Li1EffLNS1K_9ScaleType4KindE0ELNS_15FloatRoundStyleE2ESJ_EENS1_15EpilogueDefaultEEEEEvvEEEEvNT_6ParamsE,"",@"SHT_CUDA_INFO"
	.sectionflags	@""
	.align	4


	//----- nvinfo : EIATTR_CUDA_API_VERSION
	.align		4
        /*0000*/ 	.byte	0x04, 0x37
        /*0002*/ 	.short	(.L_21 - .L_20)
.L_20:
        /*0004*/ 	.word	0x00000082


	//----- nvinfo : EIATTR_KPARAM_INFO
	.align		4
.L_21:
        /*0008*/ 	.byte	0x04, 0x17
        /*000a*/ 	.short	(.L_23 - .L_22)
.L_22:
        /*000c*/ 	.word	0x00000000
        /*0010*/ 	.short	0x0000
        /*0012*/ 	.short	0x0070
        /*0014*/ 	.byte	0x00, 0xf0, 0x01, 0x10


	//----- nvinfo : EIATTR_SPARSE_MMA_MASK
	.align		4
.L_23:
        /*0018*/ 	.byte	0x03, 0x50
        /*001a*/ 	.short	0x0000


	//----- nvinfo : EIATTR_MAXREG_COUNT
	.align		4
        /*001c*/ 	.byte	0x03, 0x1b
        /*001e*/ 	.short	0x00a8


	//----- nvinfo : EIATTR_NUM_BARRIERS
	.align		4
        /*0020*/ 	.byte	0x02, 0x4c
        /*0022*/ 	.byte	0x01
	.zero		1


	//----- nvinfo : EIATTR_EXTERNS
	.align		4
        /*0024*/ 	.byte	0x04, 0x0f
        /*0026*/ 	.short	(.L_25 - .L_24)


	//   ....[0]....
	.align		4
.L_24:
        /*0028*/ 	.word	index@(__assertfail)


	//----- nvinfo : EIATTR_MERCURY_ISA_VERSION
	.align		4
.L_25:
        /*002c*/ 	.byte	0x03, 0x5f
        /*002e*/ 	.short	0x0101


	//----- nvinfo : EIATTR_INT_WARP_WIDE_INSTR_OFFSETS
	.align		4
        /*0030*/ 	.byte	0x04, 0x31
        /*0032*/ 	.short	(.L_27 - .L_26)


	//   ....[0]....
.L_26:
        /*0034*/ 	.word	0x00000640


	//   ....[1]....
        /*0038*/ 	.word	0x00000760


	//   ....[2]....
        /*003c*/ 	.word	0x00000860


	//   ....[3]....
        /*0040*/ 	.word	0x000020a0


	//----- nvinfo : EIATTR_COOP_GROUP_MASK_REGIDS
	.align		4
.L_27:
        /*0044*/ 	.byte	0x04, 0x29
        /*0046*/ 	.short	(.L_29 - .L_28)


	//   ....[0]....
.L_28:
        /*0048*/ 	.word	0xffffffff


	//   ....[1]....
        /*004c*/ 	.word	0xffffffff


	//   ....[2]....
        /*0050*/ 	.word	0xffffffff


	//   ....[3]....
        /*0054*/ 	.word	0xffffffff


	//   ....[4]....
        /*0058*/ 	.word	0xffffffff


	//   ....[5]....
        /*005c*/ 	.word	0xffffffff


	//----- nvinfo : EIATTR_COOP_GROUP_INSTR_OFFSETS
	.align		4
.L_29:
        /*0060*/ 	.byte	0x04, 0x28
        /*0062*/ 	.short	(.L_31 - .L_30)


	//   ....[0]....
.L_30:
        /*0064*/ 	.word	0x00000060


	//   ....[1]....
        /*0068*/ 	.word	0x00000070


	//   ....[2]....
        /*006c*/ 	.word	0x00000130


	//   ....[3]....
        /*0070*/ 	.word	0x00000480


	//   ....[4]....
        /*0074*/ 	.word	0x000009b0


	//   ....[5]....
        /*0078*/ 	.word	0x00001660


	//----- nvinfo : EIATTR_REG_RECONFIG
	.align		4
.L_31:
        /*007c*/ 	.byte	0x01, 0x54
	.zero		2


	//----- nvinfo : EIATTR_SYSCALL_OFFSETS
	.align		4
        /*0080*/ 	.byte	0x04, 0x46
        /*0082*/ 	.short	(.L_33 - .L_32)


	//   ....[0]....
.L_32:
        /*0084*/ 	.word	0x00001850


	//----- nvinfo : EIATTR_MBARRIER_INSTR_OFFSETS
	.align		4
.L_33:
        /*0088*/ 	.byte	0x04, 0x39
        /*008a*/ 	.short	(.L_35 - .L_34)


	//   ....[0]....
.L_34:
        /*008c*/ 	.word	0x00000250
        /*0090*/ 	.word	0x000000ff
        /*0094*/ 	.word	0x00000000
        /*0098*/ 	.short	0x0100
        /*009a*/ 	.byte	0x08
	.zero		1


	//   ....[1]....
        /*009c*/ 	.word	0x00000260
        /*00a0*/ 	.word	0x000000ff
        /*00a4*/ 	.word	0x00000080
        /*00a8*/ 	.short	0x0100
        /*00aa*/ 	.byte	0x08
	.zero		1


	//   ....[2]....
        /*00ac*/ 	.word	0x00000270
        /*00b0*/ 	.word	0x000000ff
        /*00b4*/ 	.word	0x00000008
        /*00b8*/ 	.short	0x0100
        /*00ba*/ 	.byte	0x08
	.zero		1


	//   ....[3]....
        /*00bc*/ 	.word	0x00000280
        /*00c0*/ 	.word	0x000000ff
        /*00c4*/ 	.word	0x00000088
        /*00c8*/ 	.short	0x0100
        /*00ca*/ 	.byte	0x08
	.zero		1


	//   ....[4]....
        /*00cc*/ 	.word	0x00000290
        /*00d0*/ 	.word	0x000000ff
        /*00d4*/ 	.word	0x00000010
        /*00d8*/ 	.short	0x0100
        /*00da*/ 	.byte	0x08
	.zero		1


	//   ....[5]....
        /*00dc*/ 	.word	0x000002a0
        /*00e0*/ 	.word	0x000000ff
        /*00e4*/ 	.word	0x00000090
        /*00e8*/ 	.short	0x0100
        /*00ea*/ 	.byte	0x08
	.zero		1


	//   ....[6]....
        /*00ec*/ 	.word	0x000002b0
        /*00f0*/ 	.word	0x000000ff
        /*00f4*/ 	.word	0x00000018
        /*00f8*/ 	.short	0x0100
        /*00fa*/ 	.byte	0x08
	.zero		1


	//   ....[7]....
        /*00fc*/ 	.word	0x000002c0
        /*0100*/ 	.word	0x000000ff
        /*0104*/ 	.word	0x00000098
        /*0108*/ 	.short	0x0100
        /*010a*/ 	.byte	0x08
	.zero		1


	//   ....[8]....
        /*010c*/ 	.word	0x000002d0
        /*0110*/ 	.word	0x000000ff
        /*0114*/ 	.word	0x00000020
        /*0118*/ 	.short	0x0100
        /*011a*/ 	.byte	0x08
	.zero		1


	//   ....[9]....
        /*011c*/ 	.word	0x000002e0
        /*0120*/ 	.word	0x000000ff
        /*0124*/ 	.word	0x000000a0
        /*0128*/ 	.short	0x0100
        /*012a*/ 	.byte	0x08
	.zero		1


	//   ....[10]....
        /*012c*/ 	.word	0x000002f0
        /*0130*/ 	.word	0x000000ff
        /*0134*/ 	.word	0x00000028
        /*0138*/ 	.short	0x0100
        /*013a*/ 	.byte	0x08
	.zero		1


	//   ....[11]....
        /*013c*/ 	.word	0x00000300
        /*0140*/ 	.word	0x000000ff
        /*0144*/ 	.word	0x000000a8
        /*0148*/ 	.short	0x0100
        /*014a*/ 	.byte	0x08
	.zero		1


	//   ....[12]....
        /*014c*/ 	.word	0x00000310
        /*0150*/ 	.word	0x000000ff
        /*0154*/ 	.word	0x00000030
        /*0158*/ 	.short	0x0100
        /*015a*/ 	.byte	0x08
	.zero		1


	//   ....[13]....
        /*015c*/ 	.word	0x00000320
        /*0160*/ 	.word	0x000000ff
        /*0164*/ 	.word	0x000000b0
        /*0168*/ 	.short	0x0100
        /*016a*/ 	.byte	0x08
	.zero		1


	//   ....[14]....
        /*016c*/ 	.word	0x00000330
        /*0170*/ 	.word	0x000000ff
        /*0174*/ 	.word	0x00000038
        /*0178*/ 	.short	0x0100
        /*017a*/ 	.byte	0x08
	.zero		1


	//   ....[15]....
        /*017c*/ 	.word	0x00000340
        /*0180*/ 	.word	0x000000ff
        /*0184*/ 	.word	0x000000b8
        /*0188*/ 	.short	0x0100
        /*018a*/ 	.byte	0x08
	.zero		1


	//   ....[16]....
        /*018c*/ 	.word	0x00000350
        /*0190*/ 	.word	0x000000ff
        /*0194*/ 	.word	0x00000040
        /*0198*/ 	.short	0x0100
        /*019a*/ 	.byte	0x08
	.zero		1


	//   ....[17]....
        /*019c*/ 	.word	0x00000360
        /*01a0*/ 	.word	0x000000ff
        /*01a4*/ 	.word	0x000000c0
        /*01a8*/ 	.short	0x0100
        /*01aa*/ 	.byte	0x08
	.zero		1


	//   ....[18]....
        /*01ac*/ 	.word	0x00000370
        /*01b0*/ 	.word	0x000000ff
        /*01b4*/ 	.word	0x00000048
        /*01b8*/ 	.short	0x0100
        /*01ba*/ 	.byte	0x08
	.zero		1


	//   ....[19]....
        /*01bc*/ 	.word	0x00000380
        /*01c0*/ 	.word	0x000000ff
        /*01c4*/ 	.word	0x000000c8
        /*01c8*/ 	.short	0x0100
        /*01ca*/ 	.byte	0x08
	.zero		1


	//   ....[20]....
        /*01cc*/ 	.word	0x00000390
        /*01d0*/ 	.word	0x000000ff
        /*01d4*/ 	.word	0x00000050
        /*01d8*/ 	.short	0x0100
        /*01da*/ 	.byte	0x08
	.zero		1


	//   ....[21]....
        /*01dc*/ 	.word	0x000003a0
        /*01e0*/ 	.word	0x000000ff
        /*01e4*/ 	.word	0x000000d0
        /*01e8*/ 	.short	0x0100
        /*01ea*/ 	.byte	0x08
	.zero		1


	//   ....[22]....
        /*01ec*/ 	.word	0x000003b0
        /*01f0*/ 	.word	0x000000ff
        /*01f4*/ 	.word	0x00000058
        /*01f8*/ 	.short	0x0100
        /*01fa*/ 	.byte	0x08
	.zero		1


	//   ....[23]....
        /*01fc*/ 	.word	0x000003c0
        /*0200*/ 	.word	0x000000ff
        /*0204*/ 	.word	0x000000d8
        /*0208*/ 	.short	0x0100
        /*020a*/ 	.byte	0x08
	.zero		1


	//   ....[24]....
        /*020c*/ 	.word	0x000003d0
        /*0210*/ 	.word	0x000000ff
        /*0214*/ 	.word	0x00000060
        /*0218*/ 	.short	0x0100
        /*021a*/ 	.byte	0x08
	.zero		1


	//   ....[25]....
        /*021c*/ 	.word	0x000003e0
        /*0220*/ 	.word	0x000000ff
        /*0224*/ 	.word	0x000000e0
        /*0228*/ 	.short	0x0100
        /*022a*/ 	.byte	0x08
	.zero		1


	//   ....[26]....
        /*022c*/ 	.word	0x000003f0
        /*0230*/ 	.word	0x000000ff
        /*0234*/ 	.word	0x00000068
        /*0238*/ 	.short	0x0100
        /*023a*/ 	.byte	0x08
	.zero		1


	//   ....[27]....
        /*023c*/ 	.word	0x00000400
        /*0240*/ 	.word	0x000000ff
        /*0244*/ 	.word	0x000000e8
        /*0248*/ 	.short	0x0100
        /*024a*/ 	.byte	0x08
	.zero		1


	//   ....[28]....
        /*024c*/ 	.word	0x00000410
        /*0250*/ 	.word	0x000000ff
        /*0254*/ 	.word	0x00000070
        /*0258*/ 	.short	0x0100
        /*025a*/ 	.byte	0x08
	.zero		1


	//   ....[29]....
        /*025c*/ 	.word	0x00000420
        /*0260*/ 	.word	0x000000ff
        /*0264*/ 	.word	0x000000f0
        /*0268*/ 	.short	0x0100
        /*026a*/ 	.byte	0x08
	.zero		1


	//   ....[30]....
        /*026c*/ 	.word	0x00000430
        /*0270*/ 	.word	0x000000ff
        /*0274*/ 	.word	0x00000078
        /*0278*/ 	.short	0x0100
        /*027a*/ 	.byte	0x08
	.zero		1


	//   ....[31]....
        /*027c*/ 	.word	0x00000440
        /*0280*/ 	.word	0x000000ff
        /*0284*/ 	.word	0x000000f8
        /*0288*/ 	.short	0x0100
        /*028a*/ 	.byte	0x08
	.zero		1


	//   ....[32]....
        /*028c*/ 	.word	0x000008e0
        /*0290*/ 	.word	0x000000ff
        /*0294*/ 	.word	0x00000110
        /*0298*/ 	.short	0x0100
        /*029a*/ 	.byte	0x06
	.zero		1


	//   ....[33]....
        /*029c*/ 	.word	0x00000960
        /*02a0*/ 	.word	0x000000ff
        /*02a4*/ 	.word	0x00000118
        /*02a8*/ 	.short	0x0100
        /*02aa*/ 	.byte	0x06
	.zero		1


	//   ....[34]....
        /*02ac*/ 	.word	0x00001910
        /*02b0*/ 	.word	0x00000003
        /*02b4*/ 	.word	0x00000000
        /*02b8*/ 	.short	0x010a
        /*02ba*/ 	.byte	0x3f
	.zero		1


	//   ....[35]....
        /*02bc*/ 	.word	0x00001970
        /*02c0*/ 	.word	0x00000003
        /*02c4*/ 	.word	0x00000000
        /*02c8*/ 	.short	0x010a
        /*02ca*/ 	.byte	0x3f
	.zero		1


	//   ....[36]....
        /*02cc*/ 	.word	0x00001cd0
        /*02d0*/ 	.word	0x00000005
        /*02d4*/ 	.word	0x00000000
        /*02d8*/ 	.short	0x010a
        /*02da*/ 	.byte	0x3f
	.zero		1


	//   ....[37]....
        /*02dc*/ 	.word	0x00001d10
        /*02e0*/ 	.word	0x00000005
        /*02e4*/ 	.word	0x00000000
        /*02e8*/ 	.short	0x010a
        /*02ea*/ 	.byte	0x3f
	.zero		1


	//   ....[38]....
        /*02ec*/ 	.word	0x00001f50
        /*02f0*/ 	.word	0x00000004
        /*02f4*/ 	.word	0x00000000
        /*02f8*/ 	.short	0x0101
        /*02fa*/ 	.byte	0x3f
	.zero		1


	//   ....[39]....
        /*02fc*/ 	.word	0x00002110
        /*0300*/ 	.word	0x00000000
        /*0304*/ 	.word	0x00000000
        /*0308*/ 	.short	0x0101
        /*030a*/ 	.byte	0x3f
	.zero		1


	//   ....[40]....
        /*030c*/ 	.word	0x000056c0
        /*0310*/ 	.word	0x00000017
        /*0314*/ 	.word	0x00000080
        /*0318*/ 	.short	0x010a
        /*031a*/ 	.byte	0x3f
	.zero		1


	//   ....[41]....
        /*031c*/ 	.word	0x00005a80
        /*0320*/ 	.word	0x00000005
        /*0324*/ 	.word	0x00000118
        /*0328*/ 	.short	0x0101
        /*032a*/ 	.byte	0x3f
	.zero		1


	//   ....[42]....
        /*032c*/ 	.word	0x000061a0
        /*0330*/ 	.word	0x00000007
        /*0334*/ 	.word	0x00000000
        /*0338*/ 	.short	0x010a
        /*033a*/ 	.byte	0x3f
	.zero		1


	//   ....[43]....
        /*033c*/ 	.word	0x00006220
        /*0340*/ 	.word	0x00000006
        /*0344*/ 	.word	0x00000000
        /*0348*/ 	.short	0x010a
        /*034a*/ 	.byte	0x3f
	.zero		1


	//   ....[44]....
        /*034c*/ 	.word	0x000062b0
        /*0350*/ 	.word	0x00000007
        /*0354*/ 	.word	0x00000000
        /*0358*/ 	.short	0x010a
        /*035a*/ 	.byte	0x3f
	.zero		1


	//   ....[45]....
        /*035c*/ 	.word	0x00006340
        /*0360*/ 	.word	0x00000006
        /*0364*/ 	.word	0x00000000
        /*0368*/ 	.short	0x010a
        /*036a*/ 	.byte	0x3f
	.zero		1


	//   ....[46]....
        /*036c*/ 	.word	0x000063d0
        /*0370*/ 	.word	0x00000007
        /*0374*/ 	.word	0x00000000
        /*0378*/ 	.short	0x010a
        /*037a*/ 	.byte	0x3f
	.zero		1


	//   ....[47]....
        /*037c*/ 	.word	0x00006460
        /*0380*/ 	.word	0x00000006
        /*0384*/ 	.word	0x00000000
        /*0388*/ 	.short	0x010a
        /*038a*/ 	.byte	0x3f
	.zero		1


	//   ....[48]....
        /*038c*/ 	.word	0x000064f0
        /*0390*/ 	.word	0x00000007
        /*0394*/ 	.word	0x00000000
        /*0398*/ 	.short	0x010a
        /*039a*/ 	.byte	0x3f
	.zero		1


	//   ....[49]....
        /*039c*/ 	.word	0x00006580
        /*03a0*/ 	.word	0x00000006
        /*03a4*/ 	.word	0x00000000
        /*03a8*/ 	.short	0x010a
        /*03aa*/ 	.byte	0x3f
	.zero		1


	//   ....[50]....
        /*03ac*/ 	.word	0x00006610
        /*03b0*/ 	.word	0x00000007
        /*03b4*/ 	.word	0x00000000
        /*03b8*/ 	.short	0x010a
        /*03ba*/ 	.byte	0x3f
	.zero		1


	//   ....[51]....
        /*03bc*/ 	.word	0x000066a0
        /*03c0*/ 	.word	0x00000006
        /*03c4*/ 	.word	0x00000000
        /*03c8*/ 	.short	0x010a
        /*03ca*/ 	.byte	0x3f
	.zero		1


	//   ....[52]....
        /*03cc*/ 	.word	0x00006730
        /*03d0*/ 	.word	0x00000007
        /*03d4*/ 	.word	0x00000000
        /*03d8*/ 	.short	0x010a
        /*03da*/ 	.byte	0x3f
	.zero		1


	//   ....[53]....
        /*03dc*/ 	.word	0x000067c0
        /*03e0*/ 	.word	0x00000006
        /*03e4*/ 	.word	0x00000000
        /*03e8*/ 	.short	0x010a
        /*03ea*/ 	.byte	0x3f
	.zero		1


	//   ....[54]....
        /*03ec*/ 	.word	0x00006850
        /*03f0*/ 	.word	0x00000007
        /*03f4*/ 	.word	0x00000000
        /*03f8*/ 	.short	0x010a
        /*03fa*/ 	.byte	0x3f
	.zero		1


	//   ....[55]....
        /*03fc*/ 	.word	0x000068e0
        /*0400*/ 	.word	0x00000006
        /*0404*/ 	.word	0x00000000
        /*0408*/ 	.short	0x010a
        /*040a*/ 	.byte	0x3f
	.zero		1


	//   ....[56]....
        /*040c*/ 	.word	0x00006970
        /*0410*/ 	.word	0x00000007
        /*0414*/ 	.word	0x00000000
        /*0418*/ 	.short	0x010a
        /*041a*/ 	.byte	0x3f
	.zero		1


	//   ....[57]....
        /*041c*/ 	.word	0x00006a00
        /*0420*/ 	.word	0x00000005
        /*0424*/ 	.word	0x00000000
        /*0428*/ 	.short	0x010a
        /*042a*/ 	.byte	0x3f
	.zero		1


	//   ....[58]....
        /*042c*/ 	.word	0x00006a60
        /*0430*/ 	.word	0x00000003
        /*0434*/ 	.word	0x00000000
        /*0438*/ 	.short	0x010a
        /*043a*/ 	.byte	0x3f
	.zero		1


	//   ....[59]....
        /*043c*/ 	.word	0x00006ab0
        /*0440*/ 	.word	0x00000005
        /*0444*/ 	.word	0x00000000
        /*0448*/ 	.short	0x010a
        /*044a*/ 	.byte	0x3f
	.zero		1


	//   ....[60]....
        /*044c*/ 	.word	0x00006b80
        /*0450*/ 	.word	0x00000017
        /*0454*/ 	.word	0x00000080
        /*0458*/ 	.short	0x010a
        /*045a*/ 	.byte	0x3f
	.zero		1


	//   ....[61]....
        /*045c*/ 	.word	0x00006c50
        /*0460*/ 	.word	0x00000007
        /*0464*/ 	.word	0x00000000
        /*0468*/ 	.short	0x010a
        /*046a*/ 	.byte	0x3f
	.zero		1


	//   ....[62]....
        /*046c*/ 	.word	0x00006ca0
        /*0470*/ 	.word	0x00000006
        /*0474*/ 	.word	0x00000000
        /*0478*/ 	.short	0x010a
        /*047a*/ 	.byte	0x3f
	.zero		1


	//   ....[63]....
        /*047c*/ 	.word	0x00006cf0
        /*0480*/ 	.word	0x00000007
        /*0484*/ 	.word	0x00000000
        /*0488*/ 	.short	0x010a
        /*048a*/ 	.byte	0x3f
	.zero		1


	//   ....[64]....
        /*048c*/ 	.word	0x00006d40
        /*0490*/ 	.word	0x00000006
        /*0494*/ 	.word	0x00000000
        /*0498*/ 	.short	0x010a
        /*049a*/ 	.byte	0x3f
	.zero		1


	//   ....[65]....
        /*049c*/ 	.word	0x00006d90
        /*04a0*/ 	.word	0x00000007
        /*04a4*/ 	.word	0x00000000
        /*04a8*/ 	.short	0x010a
        /*04aa*/ 	.byte	0x3f
	.zero		1


	//   ....[66]....
        /*04ac*/ 	.word	0x00006de0
        /*04b0*/ 	.word	0x00000006
        /*04b4*/ 	.word	0x00000000
        /*04b8*/ 	.short	0x010a
        /*04ba*/ 	.byte	0x3f
	.zero		1


	//   ....[67]....
        /*04bc*/ 	.word	0x00006e30
        /*04c0*/ 	.word	0x00000007
        /*04c4*/ 	.word	0x00000000
        /*04c8*/ 	.short	0x010a
        /*04ca*/ 	.byte	0x3f
	.zero		1


	//   ....[68]....
        /*04cc*/ 	.word	0x00006e80
        /*04d0*/ 	.word	0x00000006
        /*04d4*/ 	.word	0x00000000
        /*04d8*/ 	.short	0x010a
        /*04da*/ 	.byte	0x3f
	.zero		1


	//   ....[69]....
        /*04dc*/ 	.word	0x00006ed0
        /*04e0*/ 	.word	0x00000007
        /*04e4*/ 	.word	0x00000000
        /*04e8*/ 	.short	0x010a
        /*04ea*/ 	.byte	0x3f
	.zero		1


	//   ....[70]....
        /*04ec*/ 	.word	0x00006f20
        /*04f0*/ 	.word	0x00000006
        /*04f4*/ 	.word	0x00000000
        /*04f8*/ 	.short	0x010a
        /*04fa*/ 	.byte	0x3f
	.zero		1


	//   ....[71]....
        /*04fc*/ 	.word	0x00006f70
        /*0500*/ 	.word	0x00000007
        /*0504*/ 	.word	0x00000000
        /*0508*/ 	.short	0x010a
        /*050a*/ 	.byte	0x3f
	.zero		1


	//   ....[72]....
        /*050c*/ 	.word	0x00006fc0
        /*0510*/ 	.word	0x00000006
        /*0514*/ 	.word	0x00000000
        /*0518*/ 	.short	0x010a
        /*051a*/ 	.byte	0x3f
	.zero		1


	//   ....[73]....
        /*051c*/ 	.word	0x00007010
        /*0520*/ 	.word	0x00000007
        /*0524*/ 	.word	0x00000000
        /*0528*/ 	.short	0x010a
        /*052a*/ 	.byte	0x3f
	.zero		1


	//   ....[74]....
        /*052c*/ 	.word	0x00007060
        /*0530*/ 	.word	0x00000006
        /*0534*/ 	.word	0x00000000
        /*0538*/ 	.short	0x010a
        /*053a*/ 	.byte	0x3f
	.zero		1


	//   ....[75]....
        /*053c*/ 	.word	0x000070b0
        /*0540*/ 	.word	0x00000007
        /*0544*/ 	.word	0x00000000
        /*0548*/ 	.short	0x010a
        /*054a*/ 	.byte	0x3f
	.zero		1


	//----- nvinfo : EIATTR_NUM_MBARRIERS
	.align		4
.L_35:
        /*054c*/ 	.byte	0x03, 0x38
        /*054e*/ 	.short	0x0022


	//----- nvinfo : EIATTR_EXIT_INSTR_OFFSETS
	.align		4
        /*0550*/ 	.byte	0x04, 0x1c
        /*0552*/ 	.short	(.L_37 - .L_36)


	//   ....[0]....
.L_36:
        /*0554*/ 	.word	0x00000b80


	//   ....[1]....
        /*0558*/ 	.word	0x000013a0


	//   ....[2]....
        /*055c*/ 	.word	0x00004e40


	//   ....[3]....
        /*0560*/ 	.word	0x000053a0


	//   ....[4]....
        /*0564*/ 	.word	0x00006a50


	//----- nvinfo : EIATTR_MAX_THREADS
	.align		4
.L_37:
        /*0568*/ 	.byte	0x04, 0x05
        /*056a*/ 	.short	(.L_39 - .L_38)
.L_38:
        /*056c*/ 	.word	0x00000180
        /*0570*/ 	.word	0x00000001
        /*0574*/ 	.word	0x00000001


	//----- nvinfo : EIATTR_CRS_STACK_SIZE
	.align		4
.L_39:
        /*0578*/ 	.byte	0x04, 0x1e
        /*057a*/ 	.short	(.L_41 - .L_40)
.L_40:
        /*057c*/ 	.word	0x00000000


	//----- nvinfo : EIATTR_CBANK_PARAM_SIZE
	.align		4
.L_41:
        /*0580*/ 	.byte	0x03, 0x19
        /*0582*/ 	.short	0x0470


	//----- nvinfo : EIATTR_PARAM_CBANK
	.align		4
        /*0584*/ 	.byte	0x04, 0x0a
        /*0586*/ 	.short	(.L_43 - .L_42)
	.align		4
.L_42:
        /*0588*/ 	.word	index@(.nv.constant0._ZN7cutlass13device_kernelINS_4gemm6kernel13GemmUniversalIN4cute5tupleIJiiiiEEENS1_10collective13CollectiveMmaINS1_34MainloopSm90TmaGmmaWarpSpecializedILi16ENS5_IJNS4_1CILi2EEENSA_ILi1EEESC_EEENS1_35KernelTmaWarpSpecializedCooperativeEEENS5_IJNSA_ILi192EEENSA_ILi32EEESH_EEENS_10bfloat16_tENS5_IJlSC_lEEESJ_SK_NS4_8TiledMMAINS4_8MMA_AtomIJNS4_4SM904GMMA27MMA_64x32x16_F32BF16BF16_SSILNSO_5MajorE0ELSQ_0ELNSO_7ScaleInE1ELSR_1EEEEEENS4_6LayoutISD_NS5_IJSC_NSA_ILi0EEESV_EEEEENS5_IJNS4_10UnderscoreESY_SY_EEEEENS4_13SM90_TMA_LOADENS4_14ComposedLayoutINS4_7SwizzleILi2ELi4ELi3EEENS4_18smem_ptr_flag_bitsILi16EEENSU_INS5_IJNSA_ILi8EEESH_EEENS5_IJSH_SC_EEEEEEEvNS4_8identityENS4_23SM90_TMA_LOAD_MULTICASTES1B_vS1C_EENS_8epilogue10collective6detail29Sm90TmaWarpSpecializedAdapterINS1G_15DefaultEpilogueISJ_SK_SK_NS1F_6thread17LinearCombinationISJ_Li1EffLNS1K_9ScaleType4KindE0ELNS_15FloatRoundStyleE2ESJ_EENS1_15EpilogueDefaultEEEEEvvEEEEvNT_6ParamsE)
        /*058c*/ 	.short	0x0210
        /*058e*/ 	.short	0x0470


	//----- nvinfo : EIATTR_SW_WAR
	.align		4
.L_43:
        /*0590*/ 	.byte	0x04, 0x36
        /*0592*/ 	.short	(.L_45 - .L_44)
.L_44:
        /*0594*/ 	.word	0x00000008
.L_45:


//--------------------- .nv.callgraph             --------------------------
	.section	.nv.callgraph,"",@"SHT_CUDA_CALLGRAPH"
	.align	4
	.sectionentsize	8
	.align		4
        /*0000*/ 	.word	0x00000000
	.align		4
        /*0004*/ 	.word	0xffffffff
	.align		4
        /*0008*/ 	.word	index@(_ZN7cutlass13device_kernelINS_4gemm6kernel13GemmUniversalIN4cute5tupleIJiiiiEEENS1_10collective13CollectiveMmaINS1_34MainloopSm90TmaGmmaWarpSpecializedILi16ENS5_IJNS4_1CILi2EEENSA_ILi1EEESC_EEENS1_35KernelTmaWarpSpecializedCooperativeEEENS5_IJNSA_ILi192EEENSA_ILi32EEESH_EEENS_10bfloat16_tENS5_IJlSC_lEEESJ_SK_NS4_8TiledMMAINS4_8MMA_AtomIJNS4_4SM904GMMA27MMA_64x32x16_F32BF16BF16_SSILNSO_5MajorE0ELSQ_0ELNSO_7ScaleInE1ELSR_1EEEEEENS4_6LayoutISD_NS5_IJSC_NSA_ILi0EEESV_EEEEENS5_IJNS4_10UnderscoreESY_SY_EEEEENS4_13SM90_TMA_LOADENS4_14ComposedLayoutINS4_7SwizzleILi2ELi4ELi3EEENS4_18smem_ptr_flag_bitsILi16EEENSU_INS5_IJNSA_ILi8EEESH_EEENS5_IJSH_SC_EEEEEEEvNS4_8identityENS4_23SM90_TMA_LOAD_MULTICASTES1B_vS1C_EENS_8epilogue10collective6detail29Sm90TmaWarpSpecializedAdapterINS1G_15DefaultEpilogueISJ_SK_SK_NS1F_6thread17LinearCombinationISJ_Li1EffLNS1K_9ScaleType4KindE0ELNS_15FloatRoundStyleE2ESJ_EENS1_15EpilogueDefaultEEEEEvvEEEEvNT_6ParamsE)
	.align		4
        /*000c*/ 	.word	index@(__assertfail)
	.align		4
        /*0010*/ 	.word	0x00000000
	.align		4
        /*0014*/ 	.word	0xfffffffe
	.align		4
        /*0018*/ 	.word	0x00000000
	.align		4
        /*001c*/ 	.word	0xfffffffd
	.align		4
        /*0020*/ 	.word	0x00000000
	.align		4
        /*0024*/ 	.word	0xfffffffc


//--------------------- .nv.constant4             --------------------------
	.section	.nv.constant4,"a",@progbits
	.align	8
	.align		8
.nv.constant4:
        /*0000*/ 	.dword	__assertfail
	.align		8
        /*0008*/ 	.dword	__unnamed_1
	.align		8
        /*0010*/ 	.dword	_ZN40_INTERNAL_957e8a09_4_k_cu_33ab0876_101994cuda3std3__45__cpo5beginE
	.align		8
        /*0018*/ 	.dword	_ZN40_INTERNAL_957e8a09_4_k_cu_33ab0876_101994cuda3std3__45__cpo3endE
	.align		8
        /*0020*/ 	.dword	_ZN40_INTERNAL_957e8a09_4_k_cu_33ab0876_101994cuda3std3__45__cpo6cbeginE
	.align		8
        /*0028*/ 	.dword	_ZN40_INTERNAL_957e8a09_4_k_cu_33ab0876_101994cuda3std3__45__cpo4cendE
	.align		8
        /*0030*/ 	.dword	_ZN40_INTERNAL_957e8a09_4_k_cu_33ab0876_101994cuda3std3__442_GLOBAL__N__957e8a09_4_k_cu_33ab0876_101996ignoreE
	.align		8
        /*0038*/ 	.dword	_ZN40_INTERNAL_957e8a09_4_k_cu_33ab0876_101994cuda3std3__419piecewise_constructE
	.align		8
        /*0040*/ 	.dword	_ZN40_INTERNAL_957e8a09_4_k_cu_33ab0876_101994cuda3std3__48in_placeE
	.align		8
        /*0048*/ 	.dword	_ZN40_INTERNAL_957e8a09_4_k_cu_33ab0876_101994cuda3std6ranges3__45__cpo4swapE
	.align		8
        /*0050*/ 	.dword	_ZN40_INTERNAL_957e8a09_4_k_cu_33ab0876_101994cuda3std6ranges3__45__cpo9iter_moveE
	.align		8
        /*0058*/ 	.dword	_ZN40_INTERNAL_957e8a09_4_k_cu_33ab0876_101994cute7productE
	.align		8
        /*0060*/ 	.dword	_ZN40_INTERNAL_957e8a09_4_k_cu_33ab0876_101994cute1_E
	.align		8
        /*0068*/ 	.dword	$str$22
	.align		8
        /*0070*/ 	.dword	$str$23


//--------------------- .text._ZN7cutlass13device_kernelINS_4gemm6kernel13GemmUniversalIN4cute5tupleIJiiiiEEENS1_10collective13CollectiveMmaINS1_34MainloopSm90TmaGmmaWarpSpecializedILi16ENS5_IJNS4_1CILi2EEENSA_ILi1EEESC_EEENS1_35KernelTmaWarpSpecializedCooperativeEEENS5_IJNSA_ILi192EEENSA_ILi32EEESH_EEENS_10bfloat16_tENS5_IJlSC_lEEESJ_SK_NS4_8TiledMMAINS4_8MMA_AtomIJNS4_4SM904GMMA27MMA_64x32x16_F32BF16BF16_SSILNSO_5MajorE0ELSQ_0ELNSO_7ScaleInE1ELSR_1EEEEEENS4_6LayoutISD_NS5_IJSC_NSA_ILi0EEESV_EEEEENS5_IJNS4_10UnderscoreESY_SY_EEEEENS4_13SM90_TMA_LOADENS4_14ComposedLayoutINS4_7SwizzleILi2ELi4ELi3EEENS4_18smem_ptr_flag_bitsILi16EEENSU_INS5_IJNSA_ILi8EEESH_EEENS5_IJSH_SC_EEEEEEEvNS4_8identityENS4_23SM90_TMA_LOAD_MULTICASTES1B_vS1C_EENS_8epilogue10collective6detail29Sm90TmaWarpSpecializedAdapterINS1G_15DefaultEpilogueISJ_SK_SK_NS1F_6thread17LinearCombinationISJ_Li1EffLNS1K_9ScaleType4KindE0ELNS_15FloatRoundStyleE2ESJ_EENS1_15EpilogueDefaultEEEEEvvEEEEvNT_6ParamsE --------------------------
	.section	.text._ZN7cutlass13device_kernelINS_4gemm6kernel13GemmUniversalIN4cute5tupleIJiiiiEEENS1_10collective13CollectiveMmaINS1_34MainloopSm90TmaGmmaWarpSpecializedILi16ENS5_IJNS4_1CILi2EEENSA_ILi1EEESC_EEENS1_35KernelTmaWarpSpecializedCooperativeEEENS5_IJNSA_ILi192EEENSA_ILi32EEESH_EEENS_10bfloat16_tENS5_IJlSC_lEEESJ_SK_NS4_8TiledMMAINS4_8MMA_AtomIJNS4_4SM904GMMA27MMA_64x32x16_F32BF16BF16_SSILNSO_5MajorE0ELSQ_0ELNSO_7ScaleInE1ELSR_1EEEEEENS4_6LayoutISD_NS5_IJSC_NSA_ILi0EEESV_EEEEENS5_IJNS4_10UnderscoreESY_SY_EEEEENS4_13SM90_TMA_LOADENS4_14ComposedLayoutINS4_7SwizzleILi2ELi4ELi3EEENS4_18smem_ptr_flag_bitsILi16EEENSU_INS5_IJNSA_ILi8EEESH_EEENS5_IJSH_SC_EEEEEEEvNS4_8identityENS4_23SM90_TMA_LOAD_MULTICASTES1B_vS1C_EENS_8epilogue10collective6detail29Sm90TmaWarpSpecializedAdapterINS1G_15DefaultEpilogueISJ_SK_SK_NS1F_6thread17LinearCombinationISJ_Li1EffLNS1K_9ScaleType4KindE0ELNS_15FloatRoundStyleE2ESJ_EENS1_15EpilogueDefaultEEEEEvvEEEEvNT_6ParamsE,"ax",@progbits
	.align	128
.text._ZN7cutlass13device_kernelINS_4gemm6kernel13GemmUniversalIN4cute5tupleIJiiiiEEENS1_10collective13CollectiveMmaINS1_34MainloopSm90TmaGmmaWarpSpecializedILi16ENS5_IJNS4_1CILi2EEENSA_ILi1EEESC_EEENS1_35KernelTmaWarpSpecializedCooperativeEEENS5_IJNSA_ILi192EEENSA_ILi32EEESH_EEENS_10bfloat16_tENS5_IJlSC_lEEESJ_SK_NS4_8TiledMMAINS4_8MMA_AtomIJNS4_4SM904GMMA27MMA_64x32x16_F32BF16BF16_SSILNSO_5MajorE0ELSQ_0ELNSO_7ScaleInE1ELSR_1EEEEEENS4_6LayoutISD_NS5_IJSC_NSA_ILi0EEESV_EEEEENS5_IJNS4_10UnderscoreESY_SY_EEEEENS4_13SM90_TMA_LOADENS4_14ComposedLayoutINS4_7SwizzleILi2ELi4ELi3EEENS4_18smem_ptr_flag_bitsILi16EEENSU_INS5_IJNSA_ILi8EEESH_EEENS5_IJSH_SC_EEEEEEEvNS4_8identityENS4_23SM90_TMA_LOAD_MULTICASTES1B_vS1C_EENS_8epilogue10collective6detail29Sm90TmaWarpSpecializedAdapterINS1G_15DefaultEpilogueISJ_SK_SK_NS1F_6thread17LinearCombinationISJ_Li1EffLNS1K_9ScaleType4KindE0ELNS_15FloatRoundStyleE2ESJ_EENS1_15EpilogueDefaultEEEEEvvEEEEvNT_6ParamsE:
        .type           _ZN7cutlass13device_kernelINS_4gemm6kernel13GemmUniversalIN4cute5tupleIJiiiiEEENS1_10collective13CollectiveMmaINS1_34MainloopSm90TmaGmmaWarpSpecializedILi16ENS5_IJNS4_1CILi2EEENSA_ILi1EEESC_EEENS1_35KernelTmaWarpSpecializedCooperativeEEENS5_IJNSA_ILi192EEENSA_ILi32EEESH_EEENS_10bfloat16_tENS5_IJlSC_lEEESJ_SK_NS4_8TiledMMAINS4_8MMA_AtomIJNS4_4SM904GMMA27MMA_64x32x16_F32BF16BF16_SSILNSO_5MajorE0ELSQ_0ELNSO_7ScaleInE1ELSR_1EEEEEENS4_6LayoutISD_NS5_IJSC_NSA_ILi0EEESV_EEEEENS5_IJNS4_10UnderscoreESY_SY_EEEEENS4_13SM90_TMA_LOADENS4_14ComposedLayoutINS4_7SwizzleILi2ELi4ELi3EEENS4_18smem_ptr_flag_bitsILi16EEENSU_INS5_IJNSA_ILi8EEESH_EEENS5_IJSH_SC_EEEEEEEvNS4_8identityENS4_23SM90_TMA_LOAD_MULTICASTES1B_vS1C_EENS_8epilogue10collective6detail29Sm90TmaWarpSpecializedAdapterINS1G_15DefaultEpilogueISJ_SK_SK_NS1F_6thread17LinearCombinationISJ_Li1EffLNS1K_9ScaleType4KindE0ELNS_15FloatRoundStyleE2ESJ_EENS1_15EpilogueDefaultEEEEEvvEEEEvNT_6ParamsE,@function
        .size           _ZN7cutlass13device_kernelINS_4gemm6kernel13GemmUniversalIN4cute5tupleIJiiiiEEENS1_10collective13CollectiveMmaINS1_34MainloopSm90TmaGmmaWarpSpecializedILi16ENS5_IJNS4_1CILi2EEENSA_ILi1EEESC_EEENS1_35KernelTmaWarpSpecializedCooperativeEEENS5_IJNSA_ILi192EEENSA_ILi32EEESH_EEENS_10bfloat16_tENS5_IJlSC_lEEESJ_SK_NS4_8TiledMMAINS4_8MMA_AtomIJNS4_4SM904GMMA27MMA_64x32x16_F32BF16BF16_SSILNSO_5MajorE0ELSQ_0ELNSO_7ScaleInE1ELSR_1EEEEEENS4_6LayoutISD_NS5_IJSC_NSA_ILi0EEESV_EEEEENS5_IJNS4_10UnderscoreESY_SY_EEEEENS4_13SM90_TMA_LOADENS4_14ComposedLayoutINS4_7SwizzleILi2ELi4ELi3EEENS4_18smem_ptr_flag_bitsILi16EEENSU_INS5_IJNSA_ILi8EEESH_EEENS5_IJSH_SC_EEEEEEEvNS4_8identityENS4_23SM90_TMA_LOAD_MULTICASTES1B_vS1C_EENS_8epilogue10collective6detail29Sm90TmaWarpSpecializedAdapterINS1G_15DefaultEpilogueISJ_SK_SK_NS1F_6thread17LinearCombinationISJ_Li1EffLNS1K_9ScaleType4KindE0ELNS_15FloatRoundStyleE2ESJ_EENS1_15EpilogueDefaultEEEEEvvEEEEvNT_6ParamsE,(.L_x_158 - _ZN7cutlass13device_kernelINS_4gemm6kernel13GemmUniversalIN4cute5tupleIJiiiiEEENS1_10collective13CollectiveMmaINS1_34MainloopSm90TmaGmmaWarpSpecializedILi16ENS5_IJNS4_1CILi2EEENSA_ILi1EEESC_EEENS1_35KernelTmaWarpSpecializedCooperativeEEENS5_IJNSA_ILi192EEENSA_ILi32EEESH_EEENS_10bfloat16_tENS5_IJlSC_lEEESJ_SK_NS4_8TiledMMAINS4_8MMA_AtomIJNS4_4SM904GMMA27MMA_64x32x16_F32BF16BF16_SSILNSO_5MajorE0ELSQ_0ELNSO_7ScaleInE1ELSR_1EEEEEENS4_6LayoutISD_NS5_IJSC_NSA_ILi0EEESV_EEEEENS5_IJNS4_10UnderscoreESY_SY_EEEEENS4_13SM90_TMA_LOADENS4_14ComposedLayoutINS4_7SwizzleILi2ELi4ELi3EEENS4_18smem_ptr_flag_bitsILi16EEENSU_INS5_IJNSA_ILi8EEESH_EEENS5_IJSH_SC_EEEEEEEvNS4_8identityENS4_23SM90_TMA_LOAD_MULTICASTES1B_vS1C_EENS_8epilogue10collective6detail29Sm90TmaWarpSpecializedAdapterINS1G_15DefaultEpilogueISJ_SK_SK_NS1F_6thread17LinearCombinationISJ_Li1EffLNS1K_9ScaleType4KindE0ELNS_15FloatRoundStyleE2ESJ_EENS1_15EpilogueDefaultEEEEEvvEEEEvNT_6ParamsE)
        .other          _ZN7cutlass13device_kernelINS_4gemm6kernel13GemmUniversalIN4cute5tupleIJiiiiEEENS1_10collective13CollectiveMmaINS1_34MainloopSm90TmaGmmaWarpSpecializedILi16ENS5_IJNS4_1CILi2EEENSA_ILi1EEESC_EEENS1_35KernelTmaWarpSpecializedCooperativeEEENS5_IJNSA_ILi192EEENSA_ILi32EEESH_EEENS_10bfloat16_tENS5_IJlSC_lEEESJ_SK_NS4_8TiledMMAINS4_8MMA_AtomIJNS4_4SM904GMMA27MMA_64x32x16_F32BF16BF16_SSILNSO_5MajorE0ELSQ_0ELNSO_7ScaleInE1ELSR_1EEEEEENS4_6LayoutISD_NS5_IJSC_NSA_ILi0EEESV_EEEEENS5_IJNS4_10UnderscoreESY_SY_EEEEENS4_13SM90_TMA_LOADENS4_14ComposedLayoutINS4_7SwizzleILi2ELi4ELi3EEENS4_18smem_ptr_flag_bitsILi16EEENSU_INS5_IJNSA_ILi8EEESH_EEENS5_IJSH_SC_EEEEEEEvNS4_8identityENS4_23SM90_TMA_LOAD_MULTICASTES1B_vS1C_EENS_8epilogue10collective6detail29Sm90TmaWarpSpecializedAdapterINS1G_15DefaultEpilogueISJ_SK_SK_NS1F_6thread17LinearCombinationISJ_Li1EffLNS1K_9ScaleType4KindE0ELNS_15FloatRoundStyleE2ESJ_EENS1_15EpilogueDefaultEEEEEvvEEEEvNT_6ParamsE,@"STO_CUDA_ENTRY STV_DEFAULT"
_ZN7cutlass13device_kernelINS_4gemm6kernel13GemmUniversalIN4cute5tupleIJiiiiEEENS1_10collective13CollectiveMmaINS1_34MainloopSm90TmaGmmaWarpSpecializedILi16ENS5_IJNS4_1CILi2EEENSA_ILi1EEESC_EEENS1_35KernelTmaWarpSpecializedCooperativeEEENS5_IJNSA_ILi192EEENSA_ILi32EEESH_EEENS_10bfloat16_tENS5_IJlSC_lEEESJ_SK_NS4_8TiledMMAINS4_8MMA_AtomIJNS4_4SM904GMMA27MMA_64x32x16_F32BF16BF16_SSILNSO_5MajorE0ELSQ_0ELNSO_7ScaleInE1ELSR_1EEEEEENS4_6LayoutISD_NS5_IJSC_NSA_ILi0EEESV_EEEEENS5_IJNS4_10UnderscoreESY_SY_EEEEENS4_13SM90_TMA_LOADENS4_14ComposedLayoutINS4_7SwizzleILi2ELi4ELi3EEENS4_18smem_ptr_flag_bitsILi16EEENSU_INS5_IJNSA_ILi8EEESH_EEENS5_IJSH_SC_EEEEEEEvNS4_8identityENS4_23SM90_TMA_LOAD_MULTICASTES1B_vS1C_EENS_8epilogue10collective6detail29Sm90TmaWarpSpecializedAdapterINS1G_15DefaultEpilogueISJ_SK_SK_NS1F_6thread17LinearCombinationISJ_Li1EffLNS1K_9ScaleType4KindE0ELNS_15FloatRoundStyleE2ESJ_EENS1_15EpilogueDefaultEEEEEvvEEEEvNT_6ParamsE:
[----:B------:R-:W0:Y:S01]  /*0000*/  LDC R1, c[0x0][0x28] ;  /* 0x00000a00ff017b82 */ /* 0x000e220000000800 */
[----:B------:R-:W1:Y:S01]  /*0010*/  S2R R64, SR_TID.X ;  /* 0x0000000000407919 */ /* 0x000e620000002100 */
[----:B------:R-:W-:Y:S01]  /*0020*/  ELECT P0, URZ, PT ;  /* 0x00000000003f782f */ /* 0x000fe20003800000 */
[----:B------:R-:W-:Y:S01]  /*0030*/  BSSY B0, `(.L_x_0) ;  /* 0x000000f000007945 */ /* 0x000fe20003800000 */
[--C-:B-1----:R-:W-:Y:S02]  /*0040*/  SHF.R.U32.HI R0, RZ, 0x5, R64.reuse ;  /* 0x00000005ff007819 */ /* 0x102fe40000011640 */
[----:B------:R-:W-:-:S03]  /*0050*/  SHF.R.U32.HI R6, RZ, 0x7, R64 ;  /* 0x00000007ff067819 */ /* 0x000fc60000011640 */
[----:B------:R-:W1:Y:S04]  /*0060*/  SHFL.IDX PT, R3, R0, RZ, 0x1f ;  /* 0x00001fff00037589 */ /* 0x000e6800000e0000 */
[----:B------:R2:W3:Y:S01]  /*0070*/  SHFL.IDX PT, R2, R6, RZ, 0x1f ;  /* 0x00001fff06027589 */ /* 0x0004e200000e0000 */
[----:B-1----:R-:W-:-:S13]  /*0080*/  ISETP.NE.OR P0, PT, R3, RZ, !P0 ;  /* 0x000000ff0300720c */ /* 0x002fda0004705670 */
[----:B0-23--:R-:W-:Y:S05]  /*0090*/  @P0 BRA `(.L_x_1) ;  /* 0x0000000000200947 */ /* 0x00dfea0003800000 */
[----:B------:R-:W-:Y:S02]  /*00a0*/  ULDC.64 UR4, c[0x0][0x198] ;  /* 0x0000660000047ab9 */ /* 0x000fe40000000a00 */
[----:B------:R-:W-:Y:S02]  /*00b0*/  UIADD3 UR6, UP0, UR4, 0xf0, URZ ;  /* 0x000000f004067890 */ /* 0x000fe4000ff1e03f */
[----:B------:R-:W-:Y:S02]  /*00c0*/  UIADD3 UR4, UP1, UR4, 0x1f0, URZ ;  /* 0x000001f004047890 */ /* 0x000fe4000ff3e03f */
[----:B------:R-:W-:Y:S02]  /*00d0*/  UIADD3.X UR7, URZ, UR5, URZ, UP0, !UPT ;  /* 0x000000053f077290 */ /* 0x000fe400087fe43f */
[----:B------:R-:W-:-:S07]  /*00e0*/  UIADD3.X UR5, URZ, UR5, URZ, UP1, !UPT ;  /* 0x000000053f057290 */ /* 0x000fce0008ffe43f */
[----:B------:R0:W-:Y:S02]  /*00f0*/  UTMACCTL.PF [UR6] ;  /* 0x00000000060079b9 */ /* 0x0001e40008040000 */
[----:B------:R0:W-:Y:S02]  /*0100*/  UTMACCTL.PF [UR4] ;  /* 0x00000000040079b9 */ /* 0x0001e40008040000 */
[----:B0-----:R-:W-:Y:S01]  /*0110*/  NOP ;  /* 0x0000000000007918 */ /* 0x001fe20000000000 */
.L_x_1:
[----:B------:R-:W-:Y:S05]  /*0120*/  BSYNC B0 ;  /* 0x0000000000007941 */ /* 0x000fea0003800000 */
.L_x_0:
[----:B------:R-:W0:Y:S02]  /*0130*/  SHFL.IDX PT, R5, R0, RZ, 0x1f ;  /* 0x00001fff00057589 */ /* 0x000e2400000e0000 */
[----:B0-----:R-:W-:-:S13]  /*0140*/  ISETP.NE.AND P0, PT, R5, RZ, PT ;  /* 0x000000ff0500720c */ /* 0x001fda0003f05270 */
[----:B------:R-:W-:Y:S05]  /*0150*/  @P0 BRA `(.L_x_2) ;  /* 0x0000000000c40947 */ /* 0x000fea0003800000 */
[----:B------:R-:W-:Y:S01]  /*0160*/  ELECT P0, URZ, PT ;  /* 0x00000000003f782f */ /* 0x000fe20003800000 */
[----:B------:R-:W-:-:S12]  /*0170*/  BSSY B0, `(.L_x_2) ;  /* 0x000002f000007945 */ /* 0x000fd80003800000 */
[----:B------:R-:W-:Y:S05]  /*0180*/  @!P0 BRA `(.L_x_3) ;  /* 0x0000000000b48947 */ /* 0x000fea0003800000 */
[----:B------:R-:W0:Y:S01]  /*0190*/  S2UR UR8, SR_CgaCtaId ;  /* 0x00000000000879c3 */ /* 0x000e220000008800 */
[----:B------:R-:W-:Y:S01]  /*01a0*/  UMOV UR4, 0x400 ;  /* 0x0000040000047882 */ /* 0x000fe20000000000 */
[----:B------:R-:W-:Y:S01]  /*01b0*/  UMOV UR5, 0x1 ;  /* 0x0000000100057882 */ /* 0x000fe20000000000 */
[----:B------:R-:W-:Y:S02]  /*01c0*/  UMOV UR6, 0x4 ;  /* 0x0000000400067882 */ /* 0x000fe40000000000 */
[----:B------:R-:W-:-:S04]  /*01d0*/  UIADD3 UR6, -UR6, 0x100000, URZ ;  /* 0x0010000006067890 */ /* 0x000fc8000fffe13f */
[----:B------:R-:W-:Y:S02]  /*01e0*/  USHF.L.U32 UR7, UR6, 0xb, URZ ;  /* 0x0000000b06077899 */ /* 0x000fe4000800063f */
[----:B------:R-:W-:Y:S02]  /*01f0*/  USHF.L.U32 UR6, UR6, 0x1, URZ ;  /* 0x0000000106067899 */ /* 0x000fe4000800063f */
[----:B0-----:R-:W-:Y:S02]  /*0200*/  ULEA UR8, UR8, UR4, 0x18 ;  /* 0x0000000408087291 */ /* 0x001fe4000f8ec03f */
[----:B------:R-:W-:-:S04]  /*0210*/  UIADD3 UR4, -UR5, 0x100000, URZ ;  /* 0x0010000005047890 */ /* 0x000fc8000fffe13f */
[----:B------:R-:W-:Y:S02]  /*0220*/  USHF.L.U32 UR5, UR4, 0xb, URZ ;  /* 0x0000000b04057899 */ /* 0x000fe4000800063f */
[----:B------:R-:W-:Y:S01]  /*0230*/  USHF.L.U32 UR4, UR4, 0x1, URZ ;  /* 0x0000000104047899 */ /* 0x000fe2000800063f */
[----:B------:R-:W0:Y:S11]  /*0240*/  FENCE.VIEW.ASYNC.S ;  /* 0x00000000000073c6 */ /* 0x000e360000000000 */
[----:B0-----:R0:W1:Y:S01]  /*0250*/  SYNCS.EXCH.64 URZ, [UR8], UR4 ;  /* 0x00000004083f75b2 */ /* 0x0010620008000100 */
[----:B------:R0:W2:Y:S01]  /*0260*/  SYNCS.EXCH.64 URZ, [UR8+0x80], UR6 ;  /* 0x00008006083f75b2 */ /* 0x0000a20008000100 */
[----:B------:R0:W3:Y:S01]  /*0270*/  SYNCS.EXCH.64 URZ, [UR8+0x8], UR4 ;  /* 0x00000804083f75b2 */ /* 0x0000e20008000100 */
[----:B------:R0:W4:Y:S01]  /*0280*/  SYNCS.EXCH.64 URZ, [UR8+0x88], UR6 ;  /* 0x00008806083f75b2 */ /* 0x0001220008000100 */
[----:B------:R0:W0:Y:S01]  /*0290*/  SYNCS.EXCH.64 URZ, [UR8+0x10], UR4 ;  /* 0x00001004083f75b2 */ /* 0x0000220008000100 */
        /* <DEDUP_REMOVED lines=27> */
[----:B-1234-:R-:W-:Y:S01]  /*0450*/  NOP ;  /* 0x0000000000007918 */ /* 0x01efe20000000000 */
.L_x_3:
[----:B0-----:R-:W-:Y:S05]  /*0460*/  BSYNC B0 ;  /* 0x0000000000007941 */ /* 0x001fea0003800000 */
.L_x_2:
[----:B------:R-:W-:Y:S01]  /*0470*/  SHF.R.S32.HI R7, RZ, 0x1f, R64 ;  /* 0x0000001fff077819 */ /* 0x000fe20000011440 */
[----:B------:R-:W0:Y:S01]  /*0480*/  SHFL.IDX PT, R0, R0, RZ, 0x1f ;  /* 0x00001fff00007589 */ /* 0x000e2200000e0000 */
[----:B------:R-:W1:Y:S01]  /*0490*/  S2UR UR8, SR_CTAID.X ;  /* 0x00000000000879c3 */ /* 0x000e620000002500 */
[----:B------:R-:W-:Y:S02]  /*04a0*/  ELECT P0, URZ, PT ;  /* 0x00000000003f782f */ /* 0x000fe40003800000 */
[----:B------:R-:W-:Y:S01]  /*04b0*/  LEA.HI R7, R7, R64, RZ, 0x7 ;  /* 0x0000004007077211 */ /* 0x000fe200078f38ff */
[----:B------:R-:W2:Y:S01]  /*04c0*/  S2R R4, SR_CTAID.Y ;  /* 0x0000000000047919 */ /* 0x000ea20000002600 */
[----:B------:R-:W-:Y:S01]  /*04d0*/  SHF.R.S32.HI R10, RZ, 0x1f, R5 ;  /* 0x0000001fff0a7819 */ /* 0x000fe20000011405 */
[----:B------:R-:W-:Y:S01]  /*04e0*/  ULDC UR4, c[0x0][0x150] ;  /* 0x0000540000047ab9 */ /* 0x000fe20000000800 */
[----:B------:R-:W-:Y:S01]  /*04f0*/  LOP3.LUT R7, R7, 0xffffff80, RZ, 0xc0, !PT ;  /* 0xffffff8007077812 */ /* 0x000fe200078ec0ff */
[----:B------:R-:W-:Y:S01]  /*0500*/  NOP ;  /* 0x0000000000007918 */ /* 0x000fe20000000000 */
[----:B------:R-:W-:Y:S01]  /*0510*/  LEA.HI R10, R10, R5, RZ, 0x2 ;  /* 0x000000050a0a7211 */ /* 0x000fe200078f10ff */
[----:B------:R-:W3:Y:S01]  /*0520*/  LDC R12, c[0x0][0x144] ;  /* 0x00005100ff0c7b82 */ /* 0x000ee20000000800 */
[----:B------:R-:W-:Y:S01]  /*0530*/  NOP ;  /* 0x0000000000007918 */ /* 0x000fe20000000000 */
[----:B------:R-:W-:Y:S01]  /*0540*/  IMAD.IADD R8, R64, 0x1, -R7 ;  /* 0x0000000140087824 */ /* 0x000fe200078e0a07 */
[----:B------:R-:W-:Y:S01]  /*0550*/  LOP3.LUT R10, R10, 0x3ffffffc, RZ, 0xc0, !PT ;  /* 0x3ffffffc0a0a7812 */ /* 0x000fe200078ec0ff */
[----:B------:R-:W-:Y:S01]  /*0560*/  IMAD.MOV.U32 R22, RZ, RZ, 0x1 ;  /* 0x00000001ff167424 */ /* 0x000fe200078e00ff */
[----:B------:R-:W-:-:S02]  /*0570*/  ISETP.NE.AND P3, PT, R2, RZ, PT ;  /* 0x000000ff0200720c */ /* 0x000fc40003f65270 */
[----:B------:R-:W-:Y:S01]  /*0580*/  SHF.R.S32.HI R7, RZ, 0x1f, R8 ;  /* 0x0000001fff077819 */ /* 0x000fe20000011408 */
[----:B------:R-:W-:Y:S01]  /*0590*/  IMAD.IADD R10, R5, 0x1, -R10 ;  /* 0x00000001050a7824 */ /* 0x000fe200078e0a0a */
[----:B------:R-:W4:Y:S02]  /*05a0*/  LDC R14, c[0x0][0x140] ;  /* 0x00005000ff0e7b82 */ /* 0x000f240000000800 */
[----:B------:R-:W-:Y:S02]  /*05b0*/  LEA.HI R7, R7, R8, RZ, 0x3 ;  /* 0x0000000807077211 */ /* 0x000fe400078f18ff */
[----:B0-----:R-:W-:Y:S02]  /*05c0*/  ISETP.NE.OR P0, PT, R0, RZ, !P0 ;  /* 0x000000ff0000720c */ /* 0x001fe40004705670 */
[----:B------:R-:W-:Y:S02]  /*05d0*/  SHF.R.S32.HI R0, RZ, 0x3, R7 ;  /* 0x00000003ff007819 */ /* 0x000fe40000011407 */
[----:B-1----:R-:W-:-:S02]  /*05e0*/  I2FP.F32.U32 R9, UR8 ;  /* 0x0000000800097c45 */ /* 0x002fc40008201000 */
[----:B------:R-:W-:-:S03]  /*05f0*/  SHF.R.S32.HI R7, RZ, 0x1f, R7 ;  /* 0x0000001fff077819 */ /* 0x000fc60000011407 */
[----:B------:R-:W-:Y:S01]  /*0600*/  FMUL R11, R9, UR4 ;  /* 0x00000004090b7c20 */ /* 0x000fe20008400000 */
[----:B------:R-:W-:Y:S01]  /*0610*/  LEA.HI R7, R7, R0, RZ, 0x2 ;  /* 0x0000000007077211 */ /* 0x000fe200078f10ff */
[----:B------:R-:W-:Y:S01]  /*0620*/  ULDC UR4, c[0x0][0x154] ;  /* 0x0000550000047ab9 */ /* 0x000fe20000000800 */
[----:B--2---:R-:W-:Y:S01]  /*0630*/  I2FP.F32.U32 R13, R4 ;  /* 0x00000004000d7245 */ /* 0x004fe20000201000 */
[----:B------:R-:W-:Y:S01]  /*0640*/  VOTEU.ALL UP0, P0 ;  /* 0x00000000003f7886 */ /* 0x000fe20000000000 */
[----:B------:R-:W-:Y:S01]  /*0650*/  LOP3.LUT R7, R7, 0xfffffffc, RZ, 0xc0, !PT ;  /* 0xfffffffc07077812 */ /* 0x000fe200078ec0ff */
[----:B------:R-:W0:Y:S01]  /*0660*/  F2I.U32.TRUNC.NTZ R11, R11 ;  /* 0x0000000b000b7305 */ /* 0x000e22000020f000 */
[----:B------:R-:W1:Y:S01]  /*0670*/  LDC R9, c[0x0][0x148] ;  /* 0x00005200ff097b82 */ /* 0x000e620000000800 */
[----:B------:R-:W-:Y:S01]  /*0680*/  FMUL R13, R13, UR4 ;  /* 0x000000040d0d7c20 */ /* 0x000fe20008400000 */
[----:B------:R-:W-:Y:S01]  /*0690*/  UMOV UR4, 0x20 ;  /* 0x0000002000047882 */ /* 0x000fe20000000000 */
[----:B------:R-:W-:Y:S01]  /*06a0*/  IMAD.IADD R7, R0, 0x1, -R7 ;  /* 0x0000000100077824 */ /* 0x000fe200078e0a07 */
[----:B------:R-:W-:Y:S01]  /*06b0*/  SHF.R.S32.HI R0, RZ, 0x1f, R3 ;  /* 0x0000001fff007819 */ /* 0x000fe20000011403 */
[----:B------:R-:W-:Y:S01]  /*06c0*/  @!UP0 UMOV UR6, 0x400 ;  /* 0x0000040000068882 */ /* 0x000fe20000000000 */
[----:B------:R-:W-:-:S04]  /*06d0*/  @!UP0 UIADD3 UR4, -UR4, 0x100000, URZ ;  /* 0x0010000004048890 */ /* 0x000fc8000fffe13f */
[----:B------:R-:W-:Y:S02]  /*06e0*/  @!UP0 USHF.L.U32 UR5, UR4, 0xb, URZ ;  /* 0x0000000b04058899 */ /* 0x000fe4000800063f */
[----:B------:R-:W-:Y:S01]  /*06f0*/  @!UP0 USHF.L.U32 UR4, UR4, 0x1, URZ ;  /* 0x0000000104048899 */ /* 0x000fe2000800063f */
[----:B------:R-:W-:Y:S01]  /*0700*/  IMAD R10, R10, 0x4, R7 ;  /* 0x000000040a0a7824 */ /* 0x000fe200078e0207 */
[----:B------:R-:W2:Y:S01]  /*0710*/  @!UP0 S2UR UR7, SR_CgaCtaId ;  /* 0x00000000000789c3 */ /* 0x000ea20000008800 */
[----:B------:R-:W5:Y:S01]  /*0720*/  F2I.U32.TRUNC.NTZ R13, R13 ;  /* 0x0000000d000d7305 */ /* 0x000f62000020f000 */
[----:B------:R-:W-:Y:S01]  /*0730*/  LEA.HI R0, R0, R3, RZ, 0x2 ;  /* 0x0000000300007211 */ /* 0x000fe200078f10ff */
[C---:B------:R-:W-:Y:S01]  /*0740*/  IMAD.SHL.U32 R19, R10.reuse, 0x4, RZ ;  /* 0x000000040a137824 */ /* 0x040fe200078e00ff */
[----:B------:R-:W-:Y:S01]  /*0750*/  LEA.HI R7, R10, R10, RZ, 0x1 ;  /* 0x0000000a0a077211 */ /* 0x000fe200078f08ff */
[----:B------:R-:W-:Y:S01]  /*0760*/  VOTEU.ALL UP1, P0 ;  /* 0x00000000003f7886 */ /* 0x000fe20000020000 */
[----:B0-----:R-:W-:Y:S01]  /*0770*/  IMAD.MOV R15, RZ, RZ, -R11 ;  /* 0x000000ffff0f7224 */ /* 0x001fe200078e0a0b */
[----:B------:R-:W-:-:S02]  /*0780*/  LOP3.LUT R0, R0, 0xfffffffc, RZ, 0xc0, !PT ;  /* 0xfffffffc00007812 */ /* 0x000fc400078ec0ff */
[----:B------:R-:W-:Y:S01]  /*0790*/  LOP3.LUT R11, R7, 0xfffffffe, RZ, 0xc0, !PT ;  /* 0xfffffffe070b7812 */ /* 0x000fe200078ec0ff */
[----:B---3--:R-:W-:Y:S01]  /*07a0*/  IMAD R7, R12, R15, UR8 ;  /* 0x000000080c077e24 */ /* 0x008fe2000f8e020f */
[----:B------:R-:W-:Y:S01]  /*07b0*/  LOP3.LUT R19, R10, 0xc, R19, 0x78, !PT ;  /* 0x0000000c0a137812 */ /* 0x000fe200078e7813 */
[----:B------:R-:W-:Y:S01]  /*07c0*/  IMAD.IADD R3, R3, 0x1, -R0 ;  /* 0x0000000103037824 */ /* 0x000fe200078e0a00 */
[----:B----4-:R-:W-:Y:S01]  /*07d0*/  ISETP.EQ.U32.AND P2, PT, R14, 0x1, PT ;  /* 0x000000010e00780c */ /* 0x010fe20003f42070 */
[----:B------:R-:W-:Y:S02]  /*07e0*/  IMAD.IADD R12, R10, 0x1, -R11 ;  /* 0x000000010a0c7824 */ /* 0x000fe400078e0a0b */
[----:B-----5:R-:W-:Y:S01]  /*07f0*/  IMAD.MOV R24, RZ, RZ, -R13 ;  /* 0x000000ffff187224 */ /* 0x020fe200078e0a0d */
[----:B------:R-:W-:Y:S02]  /*0800*/  ISETP.NE.AND P1, PT, R3, 0x3, PT ;  /* 0x000000030300780c */ /* 0x000fe40003f25270 */
[----:B------:R-:W-:Y:S01]  /*0810*/  ISETP.NE.AND P4, PT, R12, R7, PT ;  /* 0x000000070c00720c */ /* 0x000fe20003f85270 */
[----:B-1----:R-:W-:Y:S01]  /*0820*/  IMAD R11, R9, R24, R4 ;  /* 0x00000018090b7224 */ /* 0x002fe200078e0204 */
[----:B------:R-:W-:Y:S01]  /*0830*/  ISETP.EQ.OR P1, PT, R3, RZ, !P1 ;  /* 0x000000ff0300720c */ /* 0x000fe20004f22670 */
[----:B--2---:R-:W-:-:S03]  /*0840*/  @!UP0 ULEA UR6, UR7, UR6, 0x18 ;  /* 0x0000000607068291 */ /* 0x004fc6000f8ec03f */
[----:B------:R-:W-:Y:S01]  /*0850*/  ISETP.EQ.AND P1, PT, R2, RZ, P1 ;  /* 0x000000ff0200720c */ /* 0x000fe20000f22270 */
[----:B------:R-:W-:Y:S01]  /*0860*/  VOTEU.ALL UP0, P0 ;  /* 0x00000000003f7886 */ /* 0x000fe20000000000 */
[----:B------:R-:W-:Y:S01]  /*0870*/  LOP3.LUT P0, RZ, R8, 0x7, RZ, 0xc0, !PT ;  /* 0x0000000708ff7812 */ /* 0x000fe2000780c0ff */
[----:B------:R-:W-:Y:S01]  /*0880*/  VIADD R8, R2, 0xffffffff ;  /* 0xffffffff02087836 */ /* 0x000fe20000000000 */
[----:B------:R-:W-:Y:S02]  /*0890*/  SEL R18, RZ, 0x1, !P1 ;  /* 0x00000001ff127807 */ /* 0x000fe40004800000 */
[C---:B------:R-:W-:Y:S02]  /*08a0*/  ISETP.LT.U32.AND P0, PT, R19.reuse, 0x2, !P0 ;  /* 0x000000021300780c */ /* 0x040fe40004701070 */
[----:B------:R-:W-:Y:S02]  /*08b0*/  @P4 LEA.HI R0, R19, R19, RZ, 0x1 ;  /* 0x0000001313004211 */ /* 0x000fe400078f08ff */
[----:B------:R-:W-:Y:S01]  /*08c0*/  ISETP.GE.U32.AND P6, PT, R8, 0x2, PT ;  /* 0x000000020800780c */ /* 0x000fe20003fc6070 */
[----:B------:R-:W0:Y:S02]  /*08d0*/  FENCE.VIEW.ASYNC.S ;  /* 0x00000000000073c6 */ /* 0x000e240000000000 */
[----:B0-----:R0:W1:Y:S01]  /*08e0*/  @!UP0 SYNCS.EXCH.64 URZ, [UR6+0x110], UR4 ;  /* 0x00011004063f85b2 */ /* 0x0010620008000100 */
[----:B------:R-:W-:-:S02]  /*08f0*/  @P4 SHF.R.S32.HI R0, RZ, 0x1, R0 ;  /* 0x00000001ff004819 */ /* 0x000fc40000011400 */
[----:B------:R-:W-:Y:S02]  /*0900*/  SEL R18, R18, 0x2, P6 ;  /* 0x0000000212127807 */ /* 0x000fe40003000000 */
[----:B------:R-:W-:Y:S02]  /*0910*/  @P4 ISETP.NE.AND P5, PT, R0, R11, PT ;  /* 0x0000000b0000420c */ /* 0x000fe40003fa5270 */
[----:B------:R-:W-:Y:S02]  /*0920*/  SEL R11, RZ, 0x1, !P0 ;  /* 0x00000001ff0b7807 */ /* 0x000fe40004000000 */
[----:B------:R-:W-:Y:S02]  /*0930*/  @P4 SEL R22, RZ, 0x1, P5 ;  /* 0x00000001ff164807 */ /* 0x000fe40002800000 */
[----:B------:R-:W-:Y:S02]  /*0940*/  LOP3.LUT R0, R64, 0x7f, RZ, 0xc0, !PT ;  /* 0x0000007f40007812 */ /* 0x000fe400078ec0ff */
[----:B------:R-:W-:Y:S01]  /*0950*/  LOP3.LUT R22, R22, R11, RZ, 0xc0, !PT ;  /* 0x0000000b16167212 */ /* 0x000fe200078ec0ff */
[----:B------:R0:W2:Y:S01]  /*0960*/  @!UP1 SYNCS.EXCH.64 URZ, [UR6+0x118], UR4 ;  /* 0x00011804063f95b2 */ /* 0x0000a20008000100 */
[----:B------:R-:W-:Y:S01]  /*0970*/  NOP ;  /* 0x0000000000007918 */ /* 0x000fe20000000000 */
[----:B------:R-:W-:Y:S05]  /*0980*/  @!P2 BRA `(.L_x_4) ;  /* 0x000000000008a947 */ /* 0x000fea0003800000 */
[----:B-12---:R-:W-:Y:S01]  /*0990*/  UCGABAR_ARV ;  /* 0x00000000000079c7 */ /* 0x006fe20008000000 */
[----:B------:R-:W-:Y:S05]  /*09a0*/  BRA `(.L_x_5) ;  /* 0x0000000000047947 */ /* 0x000fea0003800000 */
.L_x_4:
[----:B-12---:R-:W-:Y:S01]  /*09b0*/  NOP ;  /* 0x0000000000007918 */ /* 0x006fe20000000000 */
.L_x_5:
[----:B------:R-:W1:Y:S01]  /*09c0*/  LDC R2, c[0x0][0x65c] ;  /* 0x00019700ff027b82 */ /* 0x000e620000000800 */
[----:B------:R-:W-:Y:S02]  /*09d0*/  IMAD.U32 R10, RZ, RZ, UR8 ;  /* 0x00000008ff0a7e24 */ /* 0x000fe4000f8e00ff */
[----:B------:R-:W-:Y:S01]  /*09e0*/  IMAD.MOV.U32 R11, RZ, RZ, RZ ;  /* 0x000000ffff0b7224 */ /* 0x000fe200078e00ff */
[----:B-1----:R-:W-:-:S04]  /*09f0*/  ISETP.NE.AND P1, PT, R2, 0x1, PT ;  /* 0x000000010200780c */ /* 0x002fc80003f25270 */
[----:B------:R-:W-:-:S09]  /*0a00*/  P2R R5, PR, RZ, 0x2 ;  /* 0x00000002ff057803 */ /* 0x000fd20000000000 */
[----:B------:R-:W1:Y:S01]  /*0a10*/  @P1 LDC R17, c[0x0][0x10] ;  /* 0x00000400ff111b82 */ /* 0x000e620000000800 */
[----:B------:R-:W-:Y:S02]  /*0a20*/  @P1 IMAD.MOV.U32 R5, RZ, RZ, RZ ;  /* 0x000000ffff051224 */ /* 0x000fe400078e00ff */
[----:B------:R-:W-:-:S05]  /*0a30*/  @P1 IMAD.MOV.U32 R15, RZ, RZ, RZ ;  /* 0x000000ffff0f1224 */ /* 0x000fca00078e00ff */
[----:B------:R-:W2:Y:S01]  /*0a40*/  @!P1 LDC R13, c[0x0][0xc] ;  /* 0x00000300ff0d9b82 */ /* 0x000ea20000000800 */
[----:B0-----:R-:W-:Y:S01]  /*0a50*/  ULDC UR4, c[0x0][0xc] ;  /* 0x0000030000047ab9 */ /* 0x001fe20000000800 */
[----:B------:R-:W-:Y:S01]  /*0a60*/  ULDC UR5, c[0x0][0x10] ;  /* 0x0000040000057ab9 */ /* 0x000fe20000000800 */
[----:B------:R-:W-:Y:S01]  /*0a70*/  ULDC UR6, c[0x0][0x14] ;  /* 0x0000050000067ab9 */ /* 0x000fe20000000800 */
[----:B------:R-:W-:-:S04]  /*0a80*/  UIMAD.WIDE.U32 UR4, UR4, UR5, URZ ;  /* 0x00000005040472a5 */ /* 0x000fc8000f8e003f */
[----:B------:R-:W-:Y:S02]  /*0a90*/  UIMAD.WIDE.U32 UR36, UR4, UR6, URZ ;  /* 0x00000006042472a5 */ /* 0x000fe4000f8e003f */
[----:B------:R-:W-:-:S04]  /*0aa0*/  UIMAD UR42, UR5, UR6, URZ ;  /* 0x00000006052a72a4 */ /* 0x000fc8000f8e023f */
[----:B------:R-:W-:Y:S01]  /*0ab0*/  UIADD3 UR42, UR37, UR42, URZ ;  /* 0x0000002a252a7290 */ /* 0x000fe2000fffe03f */
[----:B-1----:R-:W-:-:S04]  /*0ac0*/  @P1 IMAD.WIDE.U32 R16, R17, UR8, R4 ;  /* 0x0000000811101c25 */ /* 0x002fc8000f8e0004 */
[----:B------:R-:W-:Y:S02]  /*0ad0*/  @P1 IMAD.IADD R17, R17, 0x1, R15 ;  /* 0x0000000111111824 */ /* 0x000fe400078e020f */
[----:B--2---:R-:W-:-:S04]  /*0ae0*/  @!P1 IMAD.WIDE.U32 R10, R4, R13, R10 ;  /* 0x0000000d040a9225 */ /* 0x004fc800078e000a */
[----:B------:R-:W-:Y:S02]  /*0af0*/  @!P1 IMAD.MOV.U32 R16, RZ, RZ, R10 ;  /* 0x000000ffff109224 */ /* 0x000fe400078e000a */
[----:B------:R-:W-:Y:S01]  /*0b00*/  @!P1 IMAD.MOV.U32 R17, RZ, RZ, R11 ;  /* 0x000000ffff119224 */ /* 0x000fe200078e000b */
[----:B------:R-:W-:Y:S06]  /*0b10*/  @!P2 BRA `(.L_x_6) ;  /* 0x00000000000ca947 */ /* 0x000fec0003800000 */
[----:B------:R-:W-:Y:S01]  /*0b20*/  UCGABAR_WAIT ;  /* 0x0000000000007dc7 */ /* 0x000fe20008000000 */
[----:B------:R-:W-:Y:S01]  /*0b30*/  CCTL.IVALL ;  /* 0x00000000ff00798f */ /* 0x000fe20002000000 */
[----:B------:R-:W-:Y:S05]  /*0b40*/  BRA `(.L_x_7) ;  /* 0x0000000000047947 */ /* 0x000fea0003800000 */
.L_x_6:
[----:B------:R-:W-:Y:S06]  /*0b50*/  BAR.SYNC.DEFER_BLOCKING 0x0 ;  /* 0x0000000000007b1d */ /* 0x000fec0000010000 */
.L_x_7:
[----:B------:R-:W-:Y:S05]  /*0b60*/  @!P3 BRA `(.L_x_8) ;  /* 0x0000004000b8b947 */ /* 0x000fea0003800000 */
[----:B------:R-:W-:-:S13]  /*0b70*/  ISETP.GT.U32.AND P0, PT, R8, 0x1, PT ;  /* 0x000000010800780c */ /* 0x000fda0003f04070 */
[----:B------:R-:W-:Y:S05]  /*0b80*/  @P0 EXIT ;  /* 0x000000000000094d */ /* 0x000fea0003800000 */
[----:B------:R-:W-:Y:S01]  /*0b90*/  ULDC.64 UR4, c[0x0][0x650] ;  /* 0x0001940000047ab9 */ /* 0x000fe20000000a00 */
[----:B------:R-:W-:Y:S01]  /*0ba0*/  PRMT R3, RZ, 0x7610, R3 ;  /* 0x00007610ff037816 */ /* 0x000fe20000000003 */
[----:B------:R-:W-:Y:S01]  /*0bb0*/  IMAD.MOV.U32 R71, RZ, RZ, -0x1 ;  /* 0xffffffffff477424 */ /* 0x000fe200078e00ff */
[----:B------:R-:W-:Y:S01]  /*0bc0*/  ISETP.GE.U32.AND P0, PT, R16, UR4, PT ;  /* 0x0000000410007c0c */ /* 0x000fe2000bf06070 */
[----:B------:R-:W-:Y:S02]  /*0bd0*/  IMAD.MOV.U32 R70, RZ, RZ, -0x1 ;  /* 0xffffffffff467424 */ /* 0x000fe400078e00ff */
[----:B------:R-:W-:Y:S01]  /*0be0*/  IMAD.MOV.U32 R23, RZ, RZ, -0x1 ;  /* 0xffffffffff177424 */ /* 0x000fe200078e00ff */
[----:B------:R-:W-:-:S13]  /*0bf0*/  ISETP.GE.U32.AND.EX P0, PT, R17, UR5, PT, P0 ;  /* 0x0000000511007c0c */ /* 0x000fda000bf06100 */
[----:B------:R-:W-:Y:S05]  /*0c00*/  @P0 BRA `(.L_x_9) ;  /* 0x00000004002c0947 */ /* 0x000fea0003800000 */
[----:B------:R-:W0:Y:S01]  /*0c10*/  LDC.64 R26, c[0x0][0x628] ;  /* 0x00018a00ff1a7b82 */ /* 0x000e220000000a00 */
[----:B------:R-:W-:Y:S02]  /*0c20*/  IMAD.MOV.U32 R10, RZ, RZ, R16 ;  /* 0x000000ffff0a7224 */ /* 0x000fe400078e0010 */
[----:B------:R-:W-:-:S05]  /*0c30*/  IMAD.MOV.U32 R11, RZ, RZ, R17 ;  /* 0x000000ffff0b7224 */ /* 0x000fca00078e0011 */
[----:B------:R-:W1:Y:S08]  /*0c40*/  LDC R8, c[0x0][0x630] ;  /* 0x00018c00ff087b82 */ /* 0x000e700000000800 */
[----:B------:R-:W2:Y:S01]  /*0c50*/  LDC.64 R28, c[0x0][0x620] ;  /* 0x00018800ff1c7b82 */ /* 0x000ea20000000a00 */
[----:B0-----:R-:W-:-:S04]  /*0c60*/  ISETP.NE.U32.AND P0, PT, R26, RZ, PT ;  /* 0x000000ff1a00720c */ /* 0x001fc80003f05070 */
[----:B------:R-:W-:-:S13]  /*0c70*/  ISETP.NE.AND.EX P0, PT, R27, RZ, PT, P0 ;  /* 0x000000ff1b00720c */ /* 0x000fda0003f05300 */
[----:B-12---:R-:W-:Y:S05]  /*0c80*/  @!P0 BRA `(.L_x_10) ;  /* 0x0000000000288947 */ /* 0x006fea0003800000 */
[----:B------:R-:W0:Y:S02]  /*0c90*/  LDC R3, c[0x0][0x634] ;  /* 0x00018d00ff037b82 */ /* 0x000e240000000800 */
[----:B0-----:R-:W-:-:S05]  /*0ca0*/  IADD3 R3, P0, R16, R3, RZ ;  /* 0x0000000310037210 */ /* 0x001fca0007f1e0ff */
[----:B------:R-:W-:-:S04]  /*0cb0*/  IMAD.X R21, RZ, RZ, R17, P0 ;  /* 0x000000ffff157224 */ /* 0x000fc800000e0611 */
[----:B------:R-:W-:-:S04]  /*0cc0*/  IMAD.WIDE.U32 R10, R21, R26, RZ ;  /* 0x0000001a150a7225 */ /* 0x000fc800078e00ff */
[----:B------:R-:W-:-:S04]  /*0cd0*/  IMAD.WIDE.U32 R12, P0, R3, R27, R10 ;  /* 0x0000001b030c7225 */ /* 0x000fc8000780000a */
[----:B------:R-:W-:-:S04]  /*0ce0*/  IMAD.WIDE.U32 R10, R3, R26, RZ ;  /* 0x0000001a030a7225 */ /* 0x000fc800078e00ff */
[----:B------:R-:W-:Y:S01]  /*0cf0*/  IMAD.X R15, RZ, RZ, RZ, P0 ;  /* 0x000000ffff0f7224 */ /* 0x000fe200000e06ff */
[----:B------:R-:W-:Y:S01]  /*0d00*/  IADD3 RZ, P0, R11, R12, RZ ;  /* 0x0000000c0bff7210 */ /* 0x000fe20007f1e0ff */
[----:B------:R-:W-:-:S04]  /*0d10*/  IMAD.MOV.U32 R14, RZ, RZ, R13 ;  /* 0x000000ffff0e7224 */ /* 0x000fc800078e000d */
[----:B------:R-:W-:-:S08]  /*0d20*/  IMAD.WIDE.U32.X R10, R21, R27, R14, P0 ;  /* 0x0000001b150a7225 */ /* 0x000fd000000e040e */
.L_x_10:
[----:B------:R-:W0:Y:S01]  /*0d30*/  LDC.64 R32, c[0x0][0x640] ;  /* 0x00019000ff207b82 */ /* 0x000e220000000a00 */
[--C-:B------:R-:W-:Y:S01]  /*0d40*/  SHF.R.U64 R27, R10, R8, R11.reuse ;  /* 0x000000080a1b7219 */ /* 0x100fe2000000120b */
[----:B------:R-:W-:Y:S01]  /*0d50*/  IMAD R24, R9, R24, R4 ;  /* 0x0000001809187224 */ /* 0x000fe200078e0204 */
[----:B------:R-:W-:Y:S01]  /*0d60*/  SHF.R.U32.HI R3, RZ, R8, R11 ;  /* 0x00000008ff037219 */ /* 0x000fe2000001160b */
[----:B------:R-:W-:Y:S01]  /*0d70*/  IMAD.MOV.U32 R23, RZ, RZ, 0x1 ;  /* 0x00000001ff177424 */ /* 0x000fe200078e00ff */
[----:B------:R-:W-:-:S03]  /*0d80*/  IADD3 R5, P0, RZ, -R27, RZ ;  /* 0x8000001bff057210 */ /* 0x000fc60007f1e0ff */
[----:B------:R-:W1:Y:S02]  /*0d90*/  LDC R12, c[0x0][0x618] ;  /* 0x00018600ff0c7b82 */ /* 0x000e640000000800 */
[----:B------:R-:W-:Y:S02]  /*0da0*/  IMAD.X R3, RZ, RZ, ~R3, P0 ;  /* 0x000000ffff037224 */ /* 0x000fe400000e0e03 */
[----:B------:R-:W-:-:S04]  /*0db0*/  IMAD.WIDE.U32 R10, R5, R28, R16 ;  /* 0x0000001c050a7225 */ /* 0x000fc800078e0010 */
[----:B------:R-:W2:Y:S01]  /*0dc0*/  LDC R20, c[0x0][0x608] ;  /* 0x00018200ff147b82 */ /* 0x000ea20000000800 */
[----:B------:R-:W-:Y:S02]  /*0dd0*/  IMAD R8, R3, R28, RZ ;  /* 0x0000001c03087224 */ /* 0x000fe400078e02ff */
[----:B------:R-:W-:Y:S02]  /*0de0*/  IMAD.MOV.U32 R3, RZ, RZ, -0x1 ;  /* 0xffffffffff037424 */ /* 0x000fe400078e00ff */
[----:B------:R-:W-:-:S03]  /*0df0*/  IMAD R5, R5, R29, R8 ;  /* 0x0000001d05057224 */ /* 0x000fc600078e0208 */
[----:B------:R-:W3:Y:S01]  /*0e00*/  LDC R30, c[0x0][0x658] ;  /* 0x00019600ff1e7b82 */ /* 0x000ee20000000800 */
[----:B------:R-:W-:Y:S01]  /*0e10*/  IMAD.IADD R5, R11, 0x1, R5 ;  /* 0x000000010b057824 */ /* 0x000fe200078e0205 */
[----:B0-----:R-:W-:-:S04]  /*0e20*/  ISETP.NE.U32.AND P0, PT, R32, RZ, PT ;  /* 0x000000ff2000720c */ /* 0x001fc80003f05070 */
[----:B------:R-:W-:Y:S02]  /*0e30*/  ISETP.NE.AND.EX P0, PT, R33, RZ, PT, P0 ;  /* 0x000000ff2100720c */ /* 0x000fe40003f05300 */
[----:B------:R-:W0:Y:S01]  /*0e40*/  LDC R26, c[0x0][0x600] ;  /* 0x00018000ff1a7b82 */ /* 0x000e220000000800 */
[-CC-:B-1----:R-:W-:Y:S02]  /*0e50*/  SHF.R.U64 R14, R10, R12.reuse, R5.reuse ;  /* 0x0000000c0a0e7219 */ /* 0x182fe40000001205 */
[----:B------:R-:W-:-:S05]  /*0e60*/  SHF.R.U32.HI R5, RZ, R12, R5 ;  /* 0x0000000cff057219 */ /* 0x000fca0000011605 */
[----:B------:R-:W1:Y:S01]  /*0e70*/  LDC R15, c[0x0][0x648] ;  /* 0x00019200ff0f7b82 */ /* 0x000e620000000800 */
[-CC-:B--2---:R-:W-:Y:S02]  /*0e80*/  SHF.R.U64 R29, R14, R20.reuse, R5.reuse ;  /* 0x000000140e1d7219 */ /* 0x184fe40000001205 */
[----:B------:R-:W-:-:S05]  /*0e90*/  SHF.R.U32.HI R5, RZ, R20, R5 ;  /* 0x00000014ff057219 */ /* 0x000fca0000011605 */
[----:B------:R-:W2:Y:S01]  /*0ea0*/  LDC R21, c[0x0][0x638] ;  /* 0x00018e00ff157b82 */ /* 0x000ea20000000800 */
[-CC-:B---3--:R-:W-:Y:S02]  /*0eb0*/  SHF.R.U64 R20, R29, R30.reuse, R5.reuse ;  /* 0x0000001e1d147219 */ /* 0x188fe40000001205 */
[-C--:B------:R-:W-:Y:S02]  /*0ec0*/  SHF.L.U32 R3, R3, R30.reuse, RZ ;  /* 0x0000001e03037219 */ /* 0x080fe400000006ff */
[----:B------:R-:W-:Y:S01]  /*0ed0*/  SHF.R.U32.HI R5, RZ, R30, R5 ;  /* 0x0000001eff057219 */ /* 0x000fe20000011605 */
[----:B------:R-:W-:Y:S01]  /*0ee0*/  IMAD.MOV.U32 R4, RZ, RZ, R20 ;  /* 0x000000ffff047224 */ /* 0x000fe200078e0014 */
[----:B------:R-:W-:Y:S01]  /*0ef0*/  LOP3.LUT R12, RZ, R3, RZ, 0x33, !PT ;  /* 0x00000003ff0c7212 */ /* 0x000fe200078e33ff */
[----:B------:R-:W3:Y:S01]  /*0f00*/  LDC R25, c[0x0][0x610] ;  /* 0x00018400ff197b82 */ /* 0x000ee20000000800 */
[----:B------:R-:W-:Y:S05]  /*0f10*/  @!P0 BRA `(.L_x_11) ;  /* 0x0000000000288947 */ /* 0x000fea0003800000 */
[----:B------:R-:W4:Y:S02]  /*0f20*/  LDC R3, c[0x0][0x64c] ;  /* 0x00019300ff037b82 */ /* 0x000f240000000800 */
[----:B----4-:R-:W-:-:S05]  /*0f30*/  IADD3 R3, P0, R20, R3, RZ ;  /* 0x0000000314037210 */ /* 0x010fca0007f1e0ff */
        /* <DEDUP_REMOVED lines=8> */
.L_x_11:
[----:B-1----:R-:W-:Y:S01]  /*0fc0*/  SHF.R.U64 R4, R4, R15, R5 ;  /* 0x0000000f04047219 */ /* 0x002fe20000001205 */
[----:B0-----:R-:W-:Y:S01]  /*0fd0*/  VIADD R5, R26, 0xffffffff ;  /* 0xffffffff1a057836 */ /* 0x001fe20000000000 */
[----:B------:R-:W-:Y:S01]  /*0fe0*/  SHF.L.U32 R3, R23, R30, RZ ;  /* 0x0000001e17037219 */ /* 0x000fe200000006ff */
[----:B------:R-:W-:Y:S01]  /*0ff0*/  IMAD.MOV.U32 R23, RZ, RZ, R27 ;  /* 0x000000ffff177224 */ /* 0x000fe200078e001b */
[----:B------:R-:W-:Y:S01]  /*1000*/  LOP3.LUT R12, R29, R12, RZ, 0xc0, !PT ;  /* 0x0000000c1d0c7212 */ /* 0x000fe200078ec0ff */
[----:B------:R-:W-:Y:S01]  /*1010*/  IMAD.MOV R8, RZ, RZ, -R4 ;  /* 0x000000ffff087224 */ /* 0x000fe200078e0a04 */
[----:B------:R-:W-:-:S03]  /*1020*/  SEL R7, R7, R24, !P1 ;  /* 0x0000001807077207 */ /* 0x000fc60004800000 */
[----:B------:R-:W-:Y:S01]  /*1030*/  IMAD R12, R3, R4, R12 ;  /* 0x00000004030c7224 */ /* 0x000fe200078e020c */
[----:B------:R-:W-:Y:S01]  /*1040*/  LOP3.LUT R4, R14, R5, RZ, 0xc0, !PT ;  /* 0x000000050e047212 */ /* 0x000fe200078ec0ff */
[----:B--2---:R-:W-:Y:S02]  /*1050*/  IMAD R3, R8, R21, R20 ;  /* 0x0000001508037224 */ /* 0x004fe400078e0214 */
[----:B---3--:R-:W-:Y:S02]  /*1060*/  IMAD R7, R12, R25, R7 ;  /* 0x000000190c077224 */ /* 0x008fe400078e0207 */
[----:B------:R-:W-:Y:S02]  /*1070*/  IMAD.MOV.U32 R5, RZ, RZ, 0x1 ;  /* 0x00000001ff057424 */ /* 0x000fe400078e00ff */
[----:B------:R-:W-:-:S03]  /*1080*/  IMAD R4, R3, R26, R4 ;  /* 0x0000001a03047224 */ /* 0x000fc600078e0204 */
[----:B------:R-:W-:Y:S02]  /*1090*/  PRMT R3, R5, 0x7610, R3 ;  /* 0x0000761005037816 */ /* 0x000fe40000000003 */
[----:B------:R-:W-:Y:S02]  /*10a0*/  SEL R70, R4, R7, !P1 ;  /* 0x0000000704467207 */ /* 0x000fe40004800000 */
[----:B------:R-:W-:-:S07]  /*10b0*/  SEL R71, R7, R4, !P1 ;  /* 0x0000000407477207 */ /* 0x000fce0004800000 */
.L_x_9:
[----:B------:R-:W-:-:S08]  /*10c0*/  NOP ;  /* 0x0000000000007918 */ /* 0x000fd00000000000 */
[----:B------:R-:W0:Y:S02]  /*10d0*/  USETMAXREG.TRY_ALLOC.CTAPOOL UP0, 0xe8 ;  /* 0x000000e8000079c8 */ /* 0x000e240008000600 */
[----:B0-----:R-:W-:-:S13]  /*10e0*/  PLOP3.LUT P0, PT, PT, PT, UP0, 0x80, 0x0 ;  /* 0x000000000000781c */ /* 0x001fda0003f0f008 */
[----:B------:R-:W-:Y:S05]  /*10f0*/  @!P0 BRA `(.L_x_9) ;  /* 0xfffffffc00f08947 */ /* 0x000fea000383ffff */
[----:B------:R-:W-:Y:S01]  /*1100*/  ULDC.64 UR4, c[0x0][0x598] ;  /* 0x0001660000047ab9 */ /* 0x000fe20000000a00 */
[----:B------:R-:W-:Y:S01]  /*1110*/  ULDC.64 UR38, c[0x0][0x208] ;  /* 0x0000820000267ab9 */ /* 0x000fe20000000a00 */
[----:B------:R-:W-:-:S04]  /*1120*/  ISETP.NE.U32.AND P0, PT, RZ, UR4, PT ;  /* 0x00000004ff007c0c */ /* 0x000fc8000bf05070 */
[----:B------:R-:W-:-:S13]  /*1130*/  ISETP.NE.AND.EX P0, PT, RZ, UR5, PT, P0 ;  /* 0x00000005ff007c0c */ /* 0x000fda000bf05300 */
[----:B------:R-:W-:Y:S05]  /*1140*/  @!P0 BRA `(.L_x_12) ;  /* 0x00000000001c8947 */ /* 0x000fea0003800000 */
[----:B------:R-:W0:Y:S02]  /*1150*/  LDC.64 R4, c[0x0][0x598] ;  /* 0x00016600ff047b82 */ /* 0x000e240000000a00 */
[----:B0-----:R-:W2:Y:S02]  /*1160*/  LDG.E.64 R4, desc[UR38][R4.64] ;  /* 0x0000002604047981 */ /* 0x001ea4000c1e1b00 */
[----:B--2---:R-:W-:-:S04]  /*1170*/  ISETP.NE.U32.AND P0, PT, R4, RZ, PT ;  /* 0x000000ff0400720c */ /* 0x004fc80003f05070 */
[----:B------:R-:W-:-:S13]  /*1180*/  ISETP.NE.AND.EX P0, PT, R5, RZ, PT, P0 ;  /* 0x000000ff0500720c */ /* 0x000fda0003f05300 */
[----:B------:R-:W-:Y:S05]  /*1190*/  @!P0 BRA `(.L_x_12) ;  /* 0x0000000000088947 */ /* 0x000fea0003800000 */
[----:B------:R0:W5:Y:S01]  /*11a0*/  LD.E R58, desc[UR38][R4.64] ;  /* 0x00000026043a7980 */ /* 0x000162000c101900 */
[----:B------:R-:W-:Y:S05]  /*11b0*/  BRA `(.L_x_13) ;  /* 0x0000000000247947 */ /* 0x000fea0003800000 */
.L_x_12:
[----:B------:R-:W-:Y:S02]  /*11c0*/  ULDC.64 UR4, c[0x0][0x588] ;  /* 0x0001620000047ab9 */ /* 0x000fe40000000a00 */
[----:B------:R-:W-:-:S04]  /*11d0*/  ISETP.NE.U32.AND P0, PT, RZ, UR4, PT ;  /* 0x00000004ff007c0c */ /* 0x000fc8000bf05070 */
[----:B------:R-:W-:-:S13]  /*11e0*/  ISETP.NE.AND.EX P0, PT, RZ, UR5, PT, P0 ;  /* 0x00000005ff007c0c */ /* 0x000fda000bf05300 */
[----:B------:R-:W-:Y:S05]  /*11f0*/  @!P0 BRA `(.L_x_14) ;  /* 0x00000000000c8947 */ /* 0x000fea0003800000 */
[----:B------:R-:W0:Y:S02]  /*1200*/  LDC.64 R58, c[0x0][0x588] ;  /* 0x00016200ff3a7b82 */ /* 0x000e240000000a00 */
[----:B0-----:R1:W5:Y:S01]  /*1210*/  LDG.E R58, desc[UR38][R58.64] ;  /* 0x000000263a3a7981 */ /* 0x001362000c1e1900 */
[----:B------:R-:W-:Y:S05]  /*1220*/  BRA `(.L_x_13) ;  /* 0x0000000000087947 */ /* 0x000fea0003800000 */
.L_x_14:
[----:B------:R-:W-:Y:S02]  /*1230*/  ULDC UR4, c[0x0][0x580] ;  /* 0x0001600000047ab9 */ /* 0x000fe40000000800 */
[----:B------:R-:W-:-:S07]  /*1240*/  IMAD.U32 R58, RZ, RZ, UR4 ;  /* 0x00000004ff3a7e24 */ /* 0x000fce000f8e00ff */
.L_x_13:
[----:B------:R-:W-:Y:S02]  /*1250*/  ULDC.64 UR4, c[0x0][0x5a0] ;  /* 0x0001680000047ab9 */ /* 0x000fe40000000a00 */
[----:B------:R-:W-:-:S04]  /*1260*/  ISETP.NE.U32.AND P0, PT, RZ, UR4, PT ;  /* 0x00000004ff007c0c */ /* 0x000fc8000bf05070 */
[----:B------:R-:W-:-:S13]  /*1270*/  ISETP.NE.AND.EX P0, PT, RZ, UR5, PT, P0 ;  /* 0x00000005ff007c0c */ /* 0x000fda000bf05300 */
[----:B------:R-:W-:Y:S05]  /*1280*/  @!P0 BRA `(.L_x_15) ;  /* 0x00000000001c8947 */ /* 0x000fea0003800000 */
[----:B0-----:R-:W0:Y:S02]  /*1290*/  LDC.64 R4, c[0x0][0x5a0] ;  /* 0x00016800ff047b82 */ /* 0x001e240000000a00 */
[----:B0-----:R-:W2:Y:S02]  /*12a0*/  LDG.E.64 R4, desc[UR38][R4.64] ;  /* 0x0000002604047981 */ /* 0x001ea4000c1e1b00 */
[----:B--2---:R-:W-:-:S04]  /*12b0*/  ISETP.NE.U32.AND P0, PT, R4, RZ, PT ;  /* 0x000000ff0400720c */ /* 0x004fc80003f05070 */
[----:B------:R-:W-:-:S13]  /*12c0*/  ISETP.NE.AND.EX P0, PT, R5, RZ, PT, P0 ;  /* 0x000000ff0500720c */ /* 0x000fda0003f05300 */
[----:B------:R-:W-:Y:S05]  /*12d0*/  @!P0 BRA `(.L_x_15) ;  /* 0x0000000000088947 */ /* 0x000fea0003800000 */
[----:B-1----:R0:W5:Y:S01]  /*12e0*/  LD.E R59, desc[UR38][R4.64] ;  /* 0x00000026043b7980 */ /* 0x002162000c101900 */
[----:B------:R-:W-:Y:S05]  /*12f0*/  BRA `(.L_x_16) ;  /* 0x0000000000247947 */ /* 0x000fea0003800000 */
.L_x_15:
[----:B------:R-:W-:Y:S02]  /*1300*/  ULDC.64 UR4, c[0x0][0x590] ;  /* 0x0001640000047ab9 */ /* 0x000fe40000000a00 */
[----:B------:R-:W-:-:S04]  /*1310*/  ISETP.NE.U32.AND P0, PT, RZ, UR4, PT ;  /* 0x00000004ff007c0c */ /* 0x000fc8000bf05070 */
[----:B------:R-:W-:-:S13]  /*1320*/  ISETP.NE.AND.EX P0, PT, RZ, UR5, PT, P0 ;  /* 0x00000005ff007c0c */ /* 0x000fda000bf05300 */
[----:B------:R-:W-:Y:S05]  /*1330*/  @!P0 BRA `(.L_x_17) ;  /* 0x00000000000c8947 */ /* 0x000fea0003800000 */
[----:B0-----:R-:W1:Y:S02]  /*1340*/  LDC.64 R4, c[0x0][0x590] ;  /* 0x00016400ff047b82 */ /* 0x001e640000000a00 */
[----:B-1----:R1:W5:Y:S01]  /*1350*/  LDG.E R59, desc[UR38][R4.64] ;  /* 0x00000026043b7981 */ /* 0x002362000c1e1900 */
[----:B------:R-:W-:Y:S05]  /*1360*/  BRA `(.L_x_16) ;  /* 0x0000000000087947 */ /* 0x000fea0003800000 */
.L_x_17:
[----:B------:R-:W-:Y:S02]  /*1370*/  ULDC UR4, c[0x0][0x584] ;  /* 0x0001610000047ab9 */ /* 0x000fe40000000800 */
[----:B-1----:R-:W-:-:S07]  /*1380*/  IMAD.U32 R59, RZ, RZ, UR4 ;  /* 0x00000004ff3b7e24 */ /* 0x002fce000f8e00ff */
.L_x_16:
[----:B------:R-:W-:-:S13]  /*1390*/  LOP3.LUT P0, RZ, R3, 0xff, RZ, 0xc0, !PT ;  /* 0x000000ff03ff7812 */ /* 0x000fda000780c0ff */
[----:B------:R-:W-:Y:S05]  /*13a0*/  @!P0 EXIT ;  /* 0x000000000000894d */ /* 0x000fea0003800000 */
[----:B------:R-:W2:Y:S01]  /*13b0*/  LDC.64 R60, c[0x0][0x5c8] ;  /* 0x00017200ff3c7b82 */ /* 0x000ea20000000a00 */
[----:B------:R-:W-:Y:S01]  /*13c0*/  ULDC.64 UR4, c[0x0][0x288] ;  /* 0x0000a20000047ab9 */ /* 0x000fe20000000a00 */
[----:B------:R-:W-:Y:S01]  /*13d0*/  LOP3.LUT R6, R6, 0x1, RZ, 0xc0, !PT ;  /* 0x0000000106067812 */ /* 0x000fe200078ec0ff */
[----:B01----:R-:W-:Y:S01]  /*13e0*/  IMAD.U32 R4, RZ, RZ, UR4 ;  /* 0x00000004ff047e24 */ /* 0x003fe2000f8e00ff */
[----:B------:R-:W-:Y:S01]  /*13f0*/  UIADD3 UR4, UR5, 0x1f, URZ ;  /* 0x0000001f05047890 */ /* 0x000fe2000fffe03f */
[----:B------:R-:W-:Y:S01]  /*1400*/  SHF.R.U32.HI R3, RZ, 0x2, R64 ;  /* 0x00000002ff037819 */ /* 0x000fe20000011640 */
[----:B------:R-:W-:Y:S01]  /*1410*/  IMAD.MOV.U32 R5, RZ, RZ, -0x1 ;  /* 0xffffffffff057424 */ /* 0x000fe200078e00ff */
[----:B------:R-:W-:Y:S01]  /*1420*/  SHF.R.U32.HI R0, RZ, 0x1, R0 ;  /* 0x00000001ff007819 */ /* 0x000fe20000011600 */
[----:B------:R-:W0:Y:S01]  /*1430*/  LDC R62, c[0x0][0x658] ;  /* 0x00019600ff3e7b82 */ /* 0x000e220000000800 */
[----:B------:R-:W-:Y:S01]  /*1440*/  USHF.R.S32.HI UR5, URZ, 0x1f, UR4 ;  /* 0x0000001f3f057899 */ /* 0x000fe20008011404 */
[----:B------:R-:W-:Y:S01]  /*1450*/  IMAD.SHL.U32 R56, R6, 0x40, RZ ;  /* 0x0000004006387824 */ /* 0x000fe200078e00ff */
[----:B------:R-:W-:Y:S01]  /*1460*/  LOP3.LUT R3, R3, 0x7, RZ, 0xc0, !PT ;  /* 0x0000000703037812 */ /* 0x000fe200078ec0ff */
[----:B------:R-:W-:Y:S01]  /*1470*/  IMAD.MOV.U32 R7, RZ, RZ, 0x1 ;  /* 0x00000001ff077424 */ /* 0x000fe200078e00ff */
[----:B------:R-:W-:Y:S01]  /*1480*/  LOP3.LUT R0, R0, 0x30, RZ, 0xc0, !PT ;  /* 0x0000003000007812 */ /* 0x000fe200078ec0ff */
[----:B------:R-:W-:Y:S01]  /*1490*/  ULEA.HI UR5, UR5, UR4, URZ, 0x5 ;  /* 0x0000000405057291 */ /* 0x000fe2000f8f283f */
[--C-:B------:R-:W-:Y:S01]  /*14a0*/  LOP3.LUT R56, R56, 0x40, R3.reuse, 0xe2, !PT ;  /* 0x0000004038387812 */ /* 0x100fe200078ee203 */
[----:B------:R-:W-:Y:S01]  /*14b0*/  IMAD.MOV.U32 R57, RZ, RZ, RZ ;  /* 0x000000ffff397224 */ /* 0x000fe200078e00ff */
[-C--:B------:R-:W-:Y:S01]  /*14c0*/  IADD3 R3, RZ, -R0.reuse, -R3 ;  /* 0x80000000ff037210 */ /* 0x080fe20007ffe803 */
[----:B------:R-:W-:Y:S01]  /*14d0*/  USHF.R.S32.HI UR43, URZ, 0x5, UR5 ;  /* 0x000000053f2b7899 */ /* 0x000fe20008011405 */
[C---:B------:R-:W-:Y:S01]  /*14e0*/  LOP3.LUT R63, R64.reuse, 0x3, RZ, 0xc0, !PT ;  /* 0x00000003403f7812 */ /* 0x040fe200078ec0ff */
[----:B------:R-:W-:Y:S01]  /*14f0*/  ULDC UR4, c[0x0][0x284] ;  /* 0x0000a10000047ab9 */ /* 0x000fe20000000800 */
[----:B------:R-:W-:Y:S01]  /*1500*/  LOP3.LUT R65, R64, 0x80, RZ, 0xc0, !PT ;  /* 0x0000008040417812 */ /* 0x000fe200078ec0ff */
[----:B------:R-:W-:Y:S01]  /*1510*/  UISETP.LT.AND UP0, UPT, UR43, 0x1, UPT ;  /* 0x000000012b00788c */ /* 0x000fe2000bf01270 */
[----:B------:R-:W-:Y:S01]  /*1520*/  IMAD R3, R6, -0x40, R3 ;  /* 0xffffffc006037824 */ /* 0x000fe200078e0203 */
[C-C-:B--2---:R-:W-:Y:S01]  /*1530*/  SHF.L.U64.HI R67, R60.reuse, 0x7, R61.reuse ;  /* 0x000000073c437819 */ /* 0x144fe2000001023d */
[C---:B------:R-:W-:Y:S01]  /*1540*/  IMAD.SHL.U32 R68, R60.reuse, 0x80, RZ ;  /* 0x000000803c447824 */ /* 0x040fe200078e00ff */
[----:B------:R-:W-:Y:S01]  /*1550*/  SHF.L.U64.HI R61, R60, 0x3, R61 ;  /* 0x000000033c3d7819 */ /* 0x000fe2000001023d */
[----:B------:R-:W-:Y:S01]  /*1560*/  USEL UR44, UR43, 0x1, UP0 ;  /* 0x000000012b2c7887 */ /* 0x000fe20008000000 */
[----:B------:R-:W-:Y:S01]  /*1570*/  IMAD R63, R63, -0x2, R4 ;  /* 0xfffffffe3f3f7824 */ /* 0x000fe200078e0204 */
[----:B------:R-:W-:Y:S01]  /*1580*/  LOP3.LUT R56, R56, R0, RZ, 0xfc, !PT ;  /* 0x0000000038387212 */ /* 0x000fe200078efcff */
[----:B------:R-:W-:Y:S01]  /*1590*/  IMAD.SHL.U32 R60, R60, 0x8, RZ ;  /* 0x000000083c3c7824 */ /* 0x000fe200078e00ff */
[----:B------:R-:W-:Y:S01]  /*15a0*/  SHF.L.U64.HI R67, R68, 0x1, R67 ;  /* 0x0000000144437819 */ /* 0x000fe20000010243 */
[----:B------:R-:W-:Y:S01]  /*15b0*/  IMAD.SHL.U32 R64, R64, 0x2, RZ ;  /* 0x0000000240407824 */ /* 0x000fe200078e00ff */
[-C--:B0-----:R-:W-:Y:S01]  /*15c0*/  SHF.L.U32 R5, R5, R62.reuse, RZ ;  /* 0x0000003e05057219 */ /* 0x081fe200000006ff */
[----:B------:R-:W-:Y:S01]  /*15d0*/  IMAD.SHL.U32 R68, R68, 0x2, RZ ;  /* 0x0000000244447824 */ /* 0x000fe200078e00ff */
[----:B------:R-:W-:Y:S01]  /*15e0*/  SHF.L.U32 R62, R7, R62, RZ ;  /* 0x0000003e073e7219 */ /* 0x000fe200000006ff */
[----:B------:R-:W-:Y:S01]  /*15f0*/  VIADD R69, R3, UR4 ;  /* 0x0000000403457c36 */ /* 0x000fe20008000000 */
[----:B------:R-:W-:Y:S01]  /*1600*/  LOP3.LUT R84, R18, 0x1, RZ, 0xfc, !PT ;  /* 0x0000000112547812 */ /* 0x000fe200078efcff */
[----:B------:R-:W-:Y:S01]  /*1610*/  UIADD3 UR44, UR43, -UR44, URZ ;  /* 0x8000002c2b2c7290 */ /* 0x000fe2000fffe03f */
[----:B------:R-:W-:Y:S01]  /*1620*/  SHF.R.U32.HI R65, RZ, 0x7, R65 ;  /* 0x00000007ff417819 */ /* 0x000fe20000011641 */
[----:B------:R-:W-:Y:S01]  /*1630*/  UMOV UR40, URZ ;  /* 0x0000003f00287c82 */ /* 0x000fe20008000000 */
[----:B------:R-:W-:Y:S01]  /*1640*/  LOP3.LUT R66, RZ, R5, RZ, 0x33, !PT ;  /* 0x00000005ff427212 */ /* 0x000fe200078e33ff */
[----:B------:R-:W-:-:S08]  /*1650*/  UMOV UR41, URZ ;  /* 0x0000003f00297c82 */ /* 0x000fd00008000000 */
.L_x_99:
[----:B0-----:R-:W0:Y:S01]  /*1660*/  SHFL.IDX PT, R0, R65, RZ, 0x1f ;  /* 0x00001fff41007589 */ /* 0x001e2200000e0000 */
[----:B-1----:R-:W1:Y:S01]  /*1670*/  S2UR UR7, SR_CgaCtaId ;  /* 0x00000000000779c3 */ /* 0x002e620000008800 */
[----:B------:R-:W-:Y:S01]  /*1680*/  UMOV UR6, 0x400 ;  /* 0x0000040000067882 */ /* 0x000fe20000000000 */
[----:B0-----:R-:W-:Y:S01]  /*1690*/  R2UR UR4, R0 ;  /* 0x00000000000472ca */ /* 0x001fe200000e0000 */
[----:B-1----:R-:W-:-:S12]  /*16a0*/  ULEA UR6, UR7, UR6, 0x18 ;  /* 0x0000000607067291 */ /* 0x002fd8000f8ec03f */
[----:B------:R-:W-:-:S04]  /*16b0*/  ULEA.HI UR5, UR4, UR4, URZ, 0x1 ;  /* 0x0000000404057291 */ /* 0x000fc8000f8f083f */
[----:B------:R-:W-:-:S04]  /*16c0*/  ULOP3.LUT UR5, UR5, 0xffffe, URZ, 0xc0, !UPT ;  /* 0x000ffffe05057892 */ /* 0x000fc8000f8ec03f */
[----:B------:R-:W-:-:S03]  /*16d0*/  UIADD3 UR5, UR4, -UR5, URZ ;  /* 0x8000000504057290 */ /* 0x000fc6000fffe03f */
[----:B------:R-:W-:Y:S01]  /*16e0*/  ULDC UR4, c[0x0][0x28c] ;  /* 0x0000a30000047ab9 */ /* 0x000fe20000000800 */
[----:B------:R-:W-:Y:S01]  /*16f0*/  ULEA UR5, UR5, UR6, 0xc ;  /* 0x0000000605057291 */ /* 0x000fe2000f8e603f */
[----:B------:R-:W-:-:S03]  /*1700*/  ISETP.LT.AND P0, PT, RZ, UR4, PT ;  /* 0x00000004ff007c0c */ /* 0x000fc6000bf01270 */
[----:B------:R-:W-:-:S04]  /*1710*/  UIADD3 UR5, UR5, 0x200, URZ ;  /* 0x0000020005057890 */ /* 0x000fc8000fffe03f */
[----:B------:R-:W-:-:S04]  /*1720*/  USHF.R.U32.HI UR5, URZ, 0x4, UR5 ;  /* 0x000000043f057899 */ /* 0x000fc80008011605 */
[----:B------:R-:W-:-:S04]  /*1730*/  ULOP3.LUT UR5, UR5, 0x3fff, URZ, 0xc0, !UPT ;  /* 0x00003fff05057892 */ /* 0x000fc8000f8ec03f */
[----:B------:R-:W-:Y:S01]  /*1740*/  ULOP3.LUT UR45, UR5, 0x10000, URZ, 0xfc, !UPT ;  /* 0x00010000052d7892 */ /* 0x000fe2000f8efc3f */
[----:B--2345:R-:W-:Y:S11]  /*1750*/  @P0 BRA `(.L_x_18) ;  /* 0x0000000000400947 */ /* 0x03cff60003800000 */
[----:B------:R-:W-:Y:S01]  /*1760*/  MOV R0, 0x0 ;  /* 0x0000000000007802 */ /* 0x000fe20000000f00 */
[----:B------:R-:W-:Y:S01]  /*1770*/  ULDC.64 UR4, c[0x4][0x68] ;  /* 0x01001a0000047ab9 */ /* 0x000fe20000000a00 */
[----:B------:R-:W-:Y:S01]  /*1780*/  ULDC.64 UR6, c[0x4][0x8] ;  /* 0x0100020000067ab9 */ /* 0x000fe20000000a00 */
[----:B------:R-:W-:Y:S01]  /*1790*/  IMAD.U32 R4, RZ, RZ, UR4 ;  /* 0x00000004ff047e24 */ /* 0x000fe2000f8e00ff */
[----:B------:R0:W1:Y:S01]  /*17a0*/  LDC.64 R14, c[0x4][R0] ;  /* 0x01000000000e7b82 */ /* 0x0000620000000a00 */
[----:B------:R-:W-:Y:S01]  /*17b0*/  IMAD.U32 R5, RZ, RZ, UR5 ;  /* 0x00000005ff057e24 */ /* 0x000fe2000f8e00ff */
[----:B------:R-:W-:Y:S01]  /*17c0*/  ULDC.64 UR4, c[0x4][0x70] ;  /* 0x01001c0000047ab9 */ /* 0x000fe20000000a00 */
[----:B------:R-:W-:Y:S02]  /*17d0*/  IMAD.U32 R10, RZ, RZ, UR6 ;  /* 0x00000006ff0a7e24 */ /* 0x000fe4000f8e00ff */
[----:B------:R-:W-:Y:S02]  /*17e0*/  IMAD.U32 R6, RZ, RZ, UR4 ;  /* 0x00000004ff067e24 */ /* 0x000fe4000f8e00ff */
[----:B------:R-:W-:-:S02]  /*17f0*/  IMAD.U32 R7, RZ, RZ, UR5 ;  /* 0x00000005ff077e24 */ /* 0x000fc4000f8e00ff */
[----:B------:R-:W-:Y:S02]  /*1800*/  IMAD.U32 R11, RZ, RZ, UR7 ;  /* 0x00000007ff0b7e24 */ /* 0x000fe4000f8e00ff */
[----:B------:R-:W-:Y:S02]  /*1810*/  IMAD.MOV.U32 R8, RZ, RZ, 0x1e1 ;  /* 0x000001e1ff087424 */ /* 0x000fe400078e00ff */
[----:B------:R-:W-:Y:S02]  /*1820*/  IMAD.MOV.U32 R12, RZ, RZ, 0x1 ;  /* 0x00000001ff0c7424 */ /* 0x000fe400078e00ff */
[----:B0-----:R-:W-:-:S07]  /*1830*/  IMAD.MOV.U32 R13, RZ, RZ, RZ ;  /* 0x000000ffff0d7224 */ /* 0x001fce00078e00ff */
[----:B------:R-:W-:-:S07]  /*1840*/  LEPC R20, `(.L_x_18) ;  /* 0x000000001014794e */ /* 0x000fce0000000000 */
[----:B-1---5:R-:W-:Y:S05]  /*1850*/  CALL.ABS.NOINC R14 ;  /* 0x000000000e007343 */ /* 0x022fea0003c00000 */
.L_x_18:
[----:B------:R-:W-:-:S13]  /*1860*/  ISETP.NE.AND P0, PT, R84, 0x3, PT ;  /* 0x000000035400780c */ /* 0x000fda0003f05270 */
[----:B------:R-:W-:Y:S05]  /*1870*/  @!P0 BRA `(.L_x_19) ;  /* 0x0000000000048947 */ /* 0x000fea0003800000 */
[----:B------:R-:W-:Y:S01]  /*1880*/  BPT.TRAP 0x1 ;  /* 0x000000040000795c */ /* 0x000fe20000300000 */
.L_x_19:
[----:B------:R-:W0:Y:S01]  /*1890*/  S2UR UR5, SR_CgaCtaId ;  /* 0x00000000000579c3 */ /* 0x000e220000008800 */
[----:B------:R-:W-:Y:S01]  /*18a0*/  UMOV UR4, 0x400 ;  /* 0x0000040000047882 */ /* 0x000fe20000000000 */
[----:B------:R-:W-:Y:S02]  /*18b0*/  IMAD.U32 R0, RZ, RZ, UR40 ;  /* 0x00000028ff007e24 */ /* 0x000fe4000f8e00ff */
[----:B------:R-:W-:-:S03]  /*18c0*/  IMAD.U32 R3, RZ, RZ, UR41 ;  /* 0x00000029ff037e24 */ /* 0x000fc6000f8e00ff */
[----:B------:R-:W-:Y:S01]  /*18d0*/  SHF.L.U32 R0, R0, 0x1f, RZ ;  /* 0x0000001f00007819 */ /* 0x000fe200000006ff */
[----:B0-----:R-:W-:-:S06]  /*18e0*/  ULEA UR4, UR5, UR4, 0x18 ;  /* 0x0000000405047291 */ /* 0x001fcc000f8ec03f */
[----:B------:R-:W-:-:S04]  /*18f0*/  IMAD.U32 R6, RZ, RZ, UR4 ;  /* 0x00000004ff067e24 */ /* 0x000fc8000f8e00ff */
[----:B------:R-:W-:-:S04]  /*1900*/  IMAD R3, R3, 0x8, R6 ;  /* 0x0000000803037824 */ /* 0x000fc800078e0206 */
[----:B------:R0:W1:Y:S01]  /*1910*/  SYNCS.PHASECHK.TRANS64.TRYWAIT P1, [R3+URZ], R0 ;  /* 0x00000000030075a7 */ /* 0x000062000802017f */
[----:B------:R-:W-:Y:S05]  /*1920*/  @!P0 BRA `(.L_x_20) ;  /* 0x0000000000048947 */ /* 0x000fea0003800000 */
[----:B------:R-:W-:Y:S01]  /*1930*/  BPT.TRAP 0x1 ;  /* 0x000000040000795c */ /* 0x000fe20000300000 */
.L_x_20:
[----:B------:R-:W-:-:S05]  /*1940*/  IMAD.U32 R4, RZ, RZ, UR44 ;  /* 0x0000002cff047e24 */ /* 0x000fca000f8e00ff */
[----:B------:R-:W-:Y:S01]  /*1950*/  ISETP.GE.AND P2, PT, R4, 0x1, PT ;  /* 0x000000010400780c */ /* 0x000fe20003f46270 */
[----:B-1----:R-:W-:-:S12]  /*1960*/  @P1 BRA `(.L_x_21) ;  /* 0x0000000000081947 */ /* 0x002fd80003800000 */
[----:B------:R-:W1:Y:S02]  /*1970*/  SYNCS.PHASECHK.TRANS64.TRYWAIT P1, [R3+URZ], R0 ;  /* 0x00000000030075a7 */ /* 0x000e64000802017f */
[----:B-1----:R-:W-:Y:S05]  /*1980*/  @!P1 BRA `(.L_x_22) ;  /* 0x0000005000349947 */ /* 0x002fea0003800000 */
.L_x_21:
[----:B------:R-:W-:Y:S05]  /*1990*/  WARPSYNC.ALL ;  /* 0x0000000000007948 */ /* 0x000fea0003800000 */
[----:B------:R-:W-:Y:S01]  /*19a0*/  R2UR UR4, R6 ;  /* 0x00000000060472ca */ /* 0x000fe200000e0000 */
[----:B------:R-:W-:Y:S01]  /*19b0*/  UIMAD UR6, UR41, 0x300, UR45 ;  /* 0x00000300290678a4 */ /* 0x000fe2000f8e022d */
[----:B------:R-:W-:Y:S01]  /*19c0*/  WARPGROUP.ARRIVE ;  /* 0x00000000000079c5 */ /* 0x000fe20000000000 */
[----:B------:R-:W-:Y:S01]  /*19d0*/  UMOV UR9, 0x80000020 ;  /* 0x8000002000097882 */ /* 0x000fe20000000000 */
[----:B------:R-:W-:Y:S01]  /*19e0*/  UMOV UR11, 0x80000020 ;  /* 0x80000020000b7882 */ /* 0x000fe20000000000 */
[----:B------:R-:W-:-:S03]  /*19f0*/  UIADD3 UR7, UR6, 0x200, URZ ;  /* 0x0000020006077890 */ /* 0x000fc6000fffe03f */
[----:B------:R-:W-:-:S05]  /*1a00*/  UMOV UR8, UR6 ;  /* 0x0000000600087c82 */ /* 0x000fca0008000000 */
[----:B------:R-:W-:-:S04]  /*1a10*/  UIADD3 UR4, UR4, 0x30200, URZ ;  /* 0x0003020004047890 */ /* 0x000fc8000fffe03f */
[----:B------:R-:W-:-:S04]  /*1a20*/  USHF.R.U32.HI UR4, URZ, 0x4, UR4 ;  /* 0x000000043f047899 */ /* 0x000fc80008011604 */
[----:B------:R-:W-:-:S04]  /*1a30*/  ULOP3.LUT UR4, UR4, 0x3fff, URZ, 0xc0, !UPT ;  /* 0x00003fff04047892 */ /* 0x000fc8000f8ec03f */
[----:B------:R-:W-:-:S04]  /*1a40*/  ULOP3.LUT UR4, UR4, 0x10000, URZ, 0xfc, !UPT ;  /* 0x0001000004047892 */ /* 0x000fc8000f8efc3f */
[----:B------:R-:W-:-:S07]  /*1a50*/  ULEA UR5, UR41, UR4, 0x7 ;  /* 0x0000000429057291 */ /* 0x000fce000f8e383f */
[----:B------:R-:W-:Y:S02]  /*1a60*/  UMOV UR10, UR5 ;  /* 0x00000005000a7c82 */ /* 0x000fe40008000000 */
[----:B------:R-:W-:Y:S01]  /*1a70*/  HGMMA.64x32x16.F32.BF16 R40, gdesc[UR8], RZ, !UPT, gsb0 ;  /* 0x00600000082879f0 */ /* 0x000fe2000c0018ff */
[----:B------:R-:W-:Y:S01]  /*1a80*/  UMOV UR8, UR7 ;  /* 0x0000000700087c82 */ /* 0x000fe20008000000 */
[----:B------:R-:W-:Y:S01]  /*1a90*/  UMOV UR9, 0x80000020 ;  /* 0x8000002000097882 */ /* 0x000fe20000000000 */
[----:B------:R-:W-:Y:S02]  /*1aa0*/  WARPGROUP.DEPBAR.LE gsb0, 0x0 ;  /* 0x00008000000079c5 */ /* 0x000fe40000010000 */
[----:B------:R-:W-:-:S06]  /*1ab0*/  WARPGROUP.ARRIVE ;  /* 0x00000000000079c5 */ /* 0x000fcc0000000000 */
[----:B------:R-:W-:Y:S01]  /*1ac0*/  HGMMA.64x32x16.F32.BF16 R24, gdesc[UR8], RZ, !UPT, gsb0 ;  /* 0x00600000081879f0 */ /* 0x000fe2000c0018ff */
[----:B------:R-:W-:Y:S02]  /*1ad0*/  UIADD3 UR8, UR6, 0x2, URZ ;  /* 0x0000000206087890 */ /* 0x000fe4000fffe03f */
[----:B------:R-:W-:Y:S01]  /*1ae0*/  UIADD3 UR10, UR5, 0x2, URZ ;  /* 0x00000002050a7890 */ /* 0x000fe2000fffe03f */
[----:B------:R-:W-:Y:S01]  /*1af0*/  UMOV UR9, 0x80000020 ;  /* 0x8000002000097882 */ /* 0x000fe20000000000 */
[----:B------:R-:W-:Y:S01]  /*1b00*/  UMOV UR11, 0x80000020 ;  /* 0x80000020000b7882 */ /* 0x000fe20000000000 */
[----:B------:R-:W-:Y:S01]  /*1b10*/  UIADD3 UR6, UR6, 0x202, URZ ;  /* 0x0000020206067890 */ /* 0x000fe2000fffe03f */
[----:B------:R-:W-:Y:S02]  /*1b20*/  WARPGROUP.DEPBAR.LE gsb0, 0x0 ;  /* 0x00008000000079c5 */ /* 0x000fe40000010000 */
[----:B------:R-:W-:-:S06]  /*1b30*/  WARPGROUP.ARRIVE ;  /* 0x00000000000079c5 */ /* 0x000fcc0000000000 */
[----:B------:R-:W-:Y:S01]  /*1b40*/  HGMMA.64x32x16.F32.BF16 R40, gdesc[UR8], R40, gsb0 ;  /* 0x00600000082879f0 */ /* 0x000fe20008001828 */
[----:B------:R-:W-:Y:S01]  /*1b50*/  UMOV UR8, UR6 ;  /* 0x0000000600087c82 */ /* 0x000fe20008000000 */
[----:B------:R-:W-:Y:S01]  /*1b60*/  UMOV UR9, 0x80000020 ;  /* 0x8000002000097882 */ /* 0x000fe20000000000 */
[----:B------:R-:W-:Y:S02]  /*1b70*/  WARPGROUP.DEPBAR.LE gsb0, 0x0 ;  /* 0x00008000000079c5 */ /* 0x000fe40000010000 */
[----:B------:R-:W-:-:S06]  /*1b80*/  WARPGROUP.ARRIVE ;  /* 0x00000000000079c5 */ /* 0x000fcc0000000000 */
[----:B------:R-:W-:Y:S03]  /*1b90*/  HGMMA.64x32x16.F32.BF16 R24, gdesc[UR8], R24, gsb0 ;  /* 0x00600000081879f0 */ /* 0x000fe60008001818 */
[----:B------:R-:W-:Y:S02]  /*1ba0*/  WARPGROUP.DEPBAR.LE gsb0, 0x0 ;  /* 0x00008000000079c5 */ /* 0x000fe40000010000 */
[----:B------:R-:W-:Y:S05]  /*1bb0*/  @!P2 BRA `(.L_x_23) ;  /* 0x000000040020a947 */ /* 0x000fea0003800000 */
[----:B------:R-:W-:Y:S01]  /*1bc0*/  UIADD3 UR5, UR41, 0x1, URZ ;  /* 0x0000000129057890 */ /* 0x000fe2000fffe03f */
[----:B01----:R-:W-:Y:S02]  /*1bd0*/  IMAD.U32 R0, RZ, RZ, UR44 ;  /* 0x0000002cff007e24 */ /* 0x003fe4000f8e00ff */
[----:B------:R-:W-:Y:S01]  /*1be0*/  IMAD.U32 R3, RZ, RZ, UR41 ;  /* 0x00000029ff037e24 */ /* 0x000fe2000f8e00ff */
[----:B------:R-:W-:-:S04]  /*1bf0*/  UISETP.NE.AND UP0, UPT, UR5, 0x10, UPT ;  /* 0x000000100500788c */ /* 0x000fc8000bf05270 */
[----:B------:R-:W-:Y:S02]  /*1c00*/  USEL UR6, URZ, 0x1, UP0 ;  /* 0x000000013f067887 */ /* 0x000fe40008000000 */
[----:B------:R-:W-:Y:S02]  /*1c10*/  USEL UR5, UR5, URZ, UP0 ;  /* 0x0000003f05057287 */ /* 0x000fe40008000000 */
[----:B------:R-:W-:-:S06]  /*1c20*/  ULOP3.LUT UR6, UR40, UR6, URZ, 0x3c, !UPT ;  /* 0x0000000628067292 */ /* 0x000fcc000f8e3c3f */
[----:B------:R-:W-:-:S07]  /*1c30*/  IMAD.U32 R7, RZ, RZ, UR6 ;  /* 0x00000006ff077e24 */ /* 0x000fce000f8e00ff */
.L_x_30:
[----:B------:R-:W-:Y:S05]  /*1c40*/  @!P0 BRA `(.L_x_24) ;  /* 0x0000000000048947 */ /* 0x000fea0003800000 */
[----:B------:R-:W-:Y:S01]  /*1c50*/  BPT.TRAP 0x1 ;  /* 0x000000040000795c */ /* 0x000fe20000300000 */
.L_x_24:
[----:B------:R-:W0:Y:S01]  /*1c60*/  S2UR UR7, SR_CgaCtaId ;  /* 0x00000000000779c3 */ /* 0x000e220000008800 */
[----:B------:R-:W-:Y:S01]  /*1c70*/  UMOV UR6, 0x400 ;  /* 0x0000040000067882 */ /* 0x000fe20000000000 */
[----:B------:R-:W-:Y:S01]  /*1c80*/  IMAD.U32 R5, RZ, RZ, UR5 ;  /* 0x00000005ff057e24 */ /* 0x000fe2000f8e00ff */
[----:B------:R-:W-:Y:S01]  /*1c90*/  SHF.L.U32 R4, R7, 0x1f, RZ ;  /* 0x0000001f07047819 */ /* 0x000fe200000006ff */
[----:B0-----:R-:W-:-:S06]  /*1ca0*/  ULEA UR6, UR7, UR6, 0x18 ;  /* 0x0000000607067291 */ /* 0x001fcc000f8ec03f */
[----:B------:R-:W-:-:S04]  /*1cb0*/  IMAD.U32 R6, RZ, RZ, UR6 ;  /* 0x00000006ff067e24 */ /* 0x000fc8000f8e00ff */
[----:B------:R-:W-:-:S04]  /*1cc0*/  IMAD R5, R5, 0x8, R6 ;  /* 0x0000000805057824 */ /* 0x000fc800078e0206 */
[----:B------:R0:W1:Y:S01]  /*1cd0*/  SYNCS.PHASECHK.TRANS64.TRYWAIT P1, [R5+URZ], R4 ;  /* 0x00000004050075a7 */ /* 0x000062000802017f */
[----:B------:R-:W-:Y:S05]  /*1ce0*/  @!P0 BRA `(.L_x_25) ;  /* 0x0000000000048947 */ /* 0x000fea0003800000 */
[----:B------:R-:W-:Y:S01]  /*1cf0*/  BPT.TRAP 0x1 ;  /* 0x000000040000795c */ /* 0x000fe20000300000 */
.L_x_25:
[----:B-1----:R-:W-:Y:S05]  /*1d00*/  @P1 BRA `(.L_x_26) ;  /* 0x0000000000081947 */ /* 0x002fea0003800000 */
[----:B------:R-:W1:Y:S02]  /*1d10*/  SYNCS.PHASECHK.TRANS64.TRYWAIT P1, [R5+URZ], R4 ;  /* 0x00000004050075a7 */ /* 0x000e64000802017f */
[----:B-1----:R-:W-:Y:S05]  /*1d20*/  @!P1 BRA `(.L_x_27) ;  /* 0x0000004c00609947 */ /* 0x002fea0003800000 */
.L_x_26:
[----:B------:R-:W-:Y:S01]  /*1d30*/  ULEA UR6, UR5, UR4, 0x7 ;  /* 0x0000000405067291 */ /* 0x000fe2000f8e383f */
[----:B------:R-:W-:Y:S01]  /*1d40*/  WARPGROUP.ARRIVE ;  /* 0x00000000000079c5 */ /* 0x000fe20000000000 */
[----:B------:R-:W-:Y:S01]  /*1d50*/  UIMAD UR7, UR5, 0x300, UR45 ;  /* 0x00000300050778a4 */ /* 0x000fe2000f8e022d */
[----:B------:R-:W-:Y:S01]  /*1d60*/  UMOV UR11, 0x80000020 ;  /* 0x80000020000b7882 */ /* 0x000fe20000000000 */
[----:B------:R-:W-:Y:S02]  /*1d70*/  UMOV UR9, 0x80000020 ;  /* 0x8000002000097882 */ /* 0x000fe40000000000 */
[----:B------:R-:W-:Y:S01]  /*1d80*/  UIADD3 UR12, UR7, 0x200, URZ ;  /* 0x00000200070c7890 */ /* 0x000fe2000fffe03f */
[----:B------:R-:W-:Y:S02]  /*1d90*/  UMOV UR10, UR6 ;  /* 0x00000006000a7c82 */ /* 0x000fe40008000000 */
[----:B------:R-:W-:Y:S02]  /*1da0*/  UMOV UR8, UR7 ;  /* 0x0000000700087c82 */ /* 0x000fe40008000000 */
[----:B------:R-:W-:Y:S01]  /*1db0*/  HGMMA.64x32x16.F32.BF16 R40, gdesc[UR8], R40, gsb0 ;  /* 0x00600000082879f0 */ /* 0x000fe20008001828 */
[----:B------:R-:W-:Y:S01]  /*1dc0*/  UMOV UR9, 0x80000020 ;  /* 0x8000002000097882 */ /* 0x000fe20000000000 */
[----:B------:R-:W-:Y:S01]  /*1dd0*/  UMOV UR8, UR12 ;  /* 0x0000000c00087c82 */ /* 0x000fe20008000000 */
[----:B------:R-:W-:-:S02]  /*1de0*/  WARPGROUP.DEPBAR.LE gsb0, 0x0 ;  /* 0x00008000000079c5 */ /* 0x000fc40000010000 */
[----:B------:R-:W-:-:S06]  /*1df0*/  WARPGROUP.ARRIVE ;  /* 0x00000000000079c5 */ /* 0x000fcc0000000000 */
[----:B------:R-:W-:Y:S01]  /*1e00*/  HGMMA.64x32x16.F32.BF16 R24, gdesc[UR8], R24, gsb0 ;  /* 0x00600000081879f0 */ /* 0x000fe20008001818 */
        /* <DEDUP_REMOVED lines=15> */
[----:B------:R-:W-:Y:S01]  /*1f00*/  BPT.TRAP 0x1 ;  /* 0x000000040000795c */ /* 0x000fe20000300000 */
.L_x_28:
[----:B------:R-:W-:-:S13]  /*1f10*/  ISETP.NE.AND P1, PT, R22, RZ, PT ;  /* 0x000000ff1600720c */ /* 0x000fda0003f25270 */
[----:B01----:R-:W-:-:S04]  /*1f20*/  @P1 IMAD R4, R3, 0x8, R6 ;  /* 0x0000000803041824 */ /* 0x003fc800078e0206 */
[----:B------:R-:W-:-:S05]  /*1f30*/  @P1 VIADD R4, R4, 0x80 ;  /* 0x0000008004041836 */ /* 0x000fca0000000000 */
[----:B------:R-:W-:-:S04]  /*1f40*/  @P1 PRMT R4, R19, 0x654, R4 ;  /* 0x0000065413041816 */ /* 0x000fc80000000004 */
[----:B------:R0:W-:Y:S01]  /*1f50*/  @P1 SYNCS.ARRIVE.TRANS64.RED.A1T0 RZ, [R4+URZ], RZ ;  /* 0x000000ff04ff19a7 */ /* 0x0001e2000810043f */
[----:B------:R-:W-:-:S13]  /*1f60*/  ISETP.GT.U32.AND P1, PT, R18, 0x1, PT ;  /* 0x000000011200780c */ /* 0x000fda0003f24070 */
[----:B0-----:R-:W-:Y:S05]  /*1f70*/  @P1 BRA `(.L_x_29) ;  /* 0x0000000000041947 */ /* 0x001fea0003800000 */
[----:B------:R-:W-:Y:S01]  /*1f80*/  BPT.TRAP 0x1 ;  /* 0x000000040000795c */ /* 0x000fe20000300000 */
.L_x_29:
[----:B------:R-:W-:Y:S01]  /*1f90*/  UIADD3 UR5, UR5, 0x1, URZ ;  /* 0x0000000105057890 */ /* 0x000fe2000fffe03f */
[C---:B------:R-:W-:Y:S01]  /*1fa0*/  ISETP.GT.AND P2, PT, R0.reuse, 0x1, PT ;  /* 0x000000010000780c */ /* 0x040fe20003f44270 */
[----:B------:R-:W-:Y:S02]  /*1fb0*/  VIADD R3, R3, 0x1 ;  /* 0x0000000103037836 */ /* 0x000fe40000000000 */
[----:B------:R-:W-:Y:S01]  /*1fc0*/  UISETP.NE.AND UP0, UPT, UR5, 0x10, UPT ;  /* 0x000000100500788c */ /* 0x000fe2000bf05270 */
[----:B------:R-:W-:Y:S02]  /*1fd0*/  VIADD R0, R0, 0xffffffff ;  /* 0xffffffff00007836 */ /* 0x000fe40000000000 */
[C---:B------:R-:W-:Y:S01]  /*1fe0*/  ISETP.NE.AND P1, PT, R3.reuse, 0x10, PT ;  /* 0x000000100300780c */ /* 0x040fe20003f25270 */
[----:B------:R-:W-:Y:S02]  /*1ff0*/  USEL UR6, URZ, 0x1, UP0 ;  /* 0x000000013f067887 */ /* 0x000fe40008000000 */
[----:B------:R-:W-:Y:S01]  /*2000*/  USEL UR5, UR5, URZ, UP0 ;  /* 0x0000003f05057287 */ /* 0x000fe20008000000 */
[----:B------:R-:W-:-:S03]  /*2010*/  SEL R3, R3, RZ, P1 ;  /* 0x000000ff03037207 */ /* 0x000fc60000800000 */
[----:B------:R-:W-:Y:S01]  /*2020*/  LOP3.LUT R7, R7, UR6, RZ, 0x3c, !PT ;  /* 0x0000000607077c12 */ /* 0x000fe2000f8e3cff */
[----:B------:R-:W-:Y:S07]  /*2030*/  @P2 BRA `(.L_x_30) ;  /* 0xfffffffc00002947 */ /* 0x000fee000383ffff */
.L_x_23:
[----:B01----:R-:W0:Y:S02]  /*2040*/  LDC R0, c[0x0][0x28c] ;  /* 0x0000a300ff007b82 */ /* 0x003e240000000800 */
[----:B0-----:R-:W-:-:S13]  /*2050*/  ISETP.GE.AND P1, PT, R0, 0x1, PT ;  /* 0x000000010000780c */ /* 0x001fda0003f26270 */
[----:B------:R-:W-:Y:S05]  /*2060*/  @!P1 BRA `(.L_x_31) ;  /* 0x0000000000389947 */ /* 0x000fea0003800000 */
[----:B------:R-:W-:Y:S05]  /*2070*/  @!P0 BRA `(.L_x_32) ;  /* 0x0000000000048947 */ /* 0x000fea0003800000 */
[----:B------:R-:W-:Y:S01]  /*2080*/  BPT.TRAP 0x1 ;  /* 0x000000040000795c */ /* 0x000fe20000300000 */
.L_x_32:
[----:B------:R-:W-:-:S13]  /*2090*/  ISETP.NE.AND P0, PT, R22, RZ, PT ;  /* 0x000000ff1600720c */ /* 0x000fda0003f05270 */
[----:B------:R-:W-:-:S05]  /*20a0*/  VOTEU.ANY UP0, P0 ;  /* 0x00000000003f7886 */ /* 0x000fca0000000100 */
[----:B------:R-:W-:-:S06]  /*20b0*/  @UP0 UIADD3 UR4, UR44, UR41, URZ ;  /* 0x000000292c040290 */ /* 0x000fcc000fffe03f */
[----:B------:R-:W-:-:S04]  /*20c0*/  IMAD.U32 R0, RZ, RZ, UR4 ;  /* 0x00000004ff007e24 */ /* 0x000fc8000f8e00ff */
[----:B------:R-:W-:-:S05]  /*20d0*/  @P0 IMAD.SHL.U32 R0, R0, 0x8, RZ ;  /* 0x0000000800000824 */ /* 0x000fca00078e00ff */
[----:B------:R-:W-:-:S04]  /*20e0*/  @P0 LOP3.LUT R0, R0, 0x78, RZ, 0xc0, !PT ;  /* 0x0000007800000812 */ /* 0x000fc800078ec0ff */
[----:B------:R-:W-:-:S04]  /*20f0*/  @P0 IADD3 R0, R6, 0x80, R0 ;  /* 0x0000008006000810 */ /* 0x000fc80007ffe000 */
[----:B------:R-:W-:-:S04]  /*2100*/  @P0 PRMT R0, R19, 0x654, R0 ;  /* 0x0000065413000816 */ /* 0x000fc80000000000 */
[----:B------:R0:W-:Y:S01]  /*2110*/  @P0 SYNCS.ARRIVE.TRANS64.RED.A1T0 RZ, [R0+URZ], RZ ;  /* 0x000000ff00ff09a7 */ /* 0x0001e2000810043f */
[----:B------:R-:W-:-:S13]  /*2120*/  ISETP.GT.U32.AND P0, PT, R18, 0x1, PT ;  /* 0x000000011200780c */ /* 0x000fda0003f04070 */
[----:B0-----:R-:W-:Y:S05]  /*2130*/  @P0 BRA `(.L_x_31) ;  /* 0x0000000000040947 */ /* 0x001fea0003800000 */
[----:B------:R-:W-:Y:S01]  /*2140*/  BPT.TRAP 0x1 ;  /* 0x000000040000795c */ /* 0x000fe20000300000 */
.L_x_31:
[----:B------:R-:W-:Y:S01]  /*2150*/  UIADD3 UR41, UR43, UR41, URZ ;  /* 0x000000292b297290 */ /* 0x000fe2000fffe03f */
[----:B------:R-:W-:Y:S01]  /*2160*/  IMAD.SHL.U32 R3, R70, 0x20, RZ ;  /* 0x0000002046037824 */ /* 0x000fe200078e00ff */
[----:B------:R-:W-:Y:S01]  /*2170*/  ULDC UR5, c[0x0][0x288] ;  /* 0x0000a20000057ab9 */ /* 0x000fe20000000800 */
[----:B------:R-:W-:Y:S01]  /*2180*/  IMAD R76, R71, 0xc0, RZ ;  /* 0x000000c0474c7824 */ /* 0x000fe200078e02ff */
[----:B------:R-:W-:Y:S01]  /*2190*/  USHF.R.U32.HI UR4, URZ, 0x4, UR41 ;  /* 0x000000043f047899 */ /* 0x000fe20008011629 */
[----:B------:R-:W-:Y:S01]  /*21a0*/  SHF.R.S32.HI R11, RZ, 0x1f, R23 ;  /* 0x0000001fff0b7819 */ /* 0x000fe20000011417 */
[----:B------:R-:W-:Y:S01]  /*21b0*/  ULDC UR8, c[0x0][0x284] ;  /* 0x0000a10000087ab9 */ /* 0x000fe20000000800 */
[C---:B------:R-:W-:Y:S01]  /*21c0*/  ISETP.GE.AND P0, PT, R3.reuse, UR5, PT ;  /* 0x0000000503007c0c */ /* 0x040fe2000bf06270 */
[----:B------:R-:W-:Y:S01]  /*21d0*/  ULOP3.LUT UR4, UR4, 0x1, URZ, 0xc0, !UPT ;  /* 0x0000000104047892 */ /* 0x000fe2000f8ec03f */
[----:B------:R-:W-:Y:S01]  /*21e0*/  LOP3.LUT R4, R3, 0x6, R64, 0xf8, !PT ;  /* 0x0000000603047812 */ /* 0x000fe200078ef840 */
[----:B------:R-:W-:Y:S01]  /*21f0*/  UISETP.GT.U32.AND UP1, UPT, UR41, 0xf, UPT ;  /* 0x0000000f2900788c */ /* 0x000fe2000bf24070 */
[----:B------:R-:W-:Y:S01]  /*2200*/  ISETP.GE.OR P0, PT, R76, UR8, P0 ;  /* 0x000000084c007c0c */ /* 0x000fe20008706670 */
[----:B------:R-:W-:Y:S01]  /*2210*/  UISETP.NE.U32.AND UP0, UPT, UR4, 0x1, UPT ;  /* 0x000000010400788c */ /* 0x000fe2000bf05070 */
[----:B------:R-:W-:Y:S01]  /*2220*/  SHF.R.S32.HI R5, RZ, 0x1f, R4 ;  /* 0x0000001fff057819 */ /* 0x000fe20000011404 */
[----:B------:R-:W-:-:S02]  /*2230*/  UISETP.LT.U32.AND UP1, UPT, UR43, 0x10, UP1 ;  /* 0x000000102b00788c */ /* 0x000fc40008f21070 */
[----:B------:R-:W-:Y:S01]  /*2240*/  UISETP.GT.U32.AND UP0, UPT, UR43, 0xf, !UP0 ;  /* 0x0000000f2b00788c */ /* 0x000fe2000c704070 */
[----:B------:R-:W-:Y:S01]  /*2250*/  ULDC.64 UR6, c[0x0][0x5d0] ;  /* 0x0001740000067ab9 */ /* 0x000fe20000000a00 */
[----:B------:R-:W-:Y:S01]  /*2260*/  USEL UR5, URZ, 0x1, !UP1 ;  /* 0x000000013f057887 */ /* 0x000fe2000c800000 */
[----:B------:R-:W-:Y:S01]  /*2270*/  IMAD R0, R11, UR6, RZ ;  /* 0x000000060b007c24 */ /* 0x000fe2000f8e02ff */
[----:B------:R-:W-:Y:S01]  /*2280*/  USEL UR4, URZ, 0x1, !UP0 ;  /* 0x000000013f047887 */ /* 0x000fe2000c000000 */
[C---:B------:R-:W-:Y:S01]  /*2290*/  IMAD.WIDE.U32 R6, R23.reuse, UR6, R4 ;  /* 0x0000000617067c25 */ /* 0x040fe2000f8e0004 */
[----:B------:R-:W-:Y:S02]  /*22a0*/  ULOP3.LUT UR41, UR41, 0xf, URZ, 0xc0, !UPT ;  /* 0x0000000f29297892 */ /* 0x000fe4000f8ec03f */
[----:B------:R-:W-:Y:S01]  /*22b0*/  ULOP3.LUT UR40, UR4, UR40, UR5, 0x96, !UPT ;  /* 0x0000002804287292 */ /* 0x000fe2000f8e9605 */
[----:B------:R-:W-:Y:S02]  /*22c0*/  IMAD R9, R23, UR7, R0 ;  /* 0x0000000717097c24 */ /* 0x000fe4000f8e0200 */
[----:B------:R-:W-:-:S02]  /*22d0*/  IMAD.MOV.U32 R0, RZ, RZ, -0x1 ;  /* 0xffffffffff007424 */ /* 0x000fc400078e00ff */
[----:B------:R-:W-:Y:S01]  /*22e0*/  IMAD.IADD R7, R7, 0x1, R9 ;  /* 0x0000000107077824 */ /* 0x000fe200078e0209 */
[----:B------:R-:W-:Y:S06]  /*22f0*/  @P0 BRA `(.L_x_33) ;  /* 0x0000002400500947 */ /* 0x000fec0003800000 */
[----:B------:R-:W0:Y:S01]  /*2300*/  LDC.64 R12, c[0x0][0x5c8] ;  /* 0x00017200ff0c7b82 */ /* 0x000e220000000a00 */
[----:B-----5:R-:W-:Y:S01]  /*2310*/  FSETP.NEU.AND P1, PT, R59, RZ, PT ;  /* 0x000000ff3b00720b */ /* 0x020fe20003f2d000 */
[----:B------:R-:W-:Y:S01]  /*2320*/  IMAD.WIDE R70, R71, 0xc0, R56 ;  /* 0x000000c047467825 */ /* 0x000fe200078e0238 */
[----:B------:R-:W-:Y:S03]  /*2330*/  BSSY B0, `(.L_x_33) ;  /* 0x0000250000007945 */ /* 0x000fe60003800000 */
[----:B------:R-:W-:Y:S02]  /*2340*/  IMAD.IADD R76, R69, 0x1, -R76 ;  /* 0x00000001454c7824 */ /* 0x000fe400078e0a4c */
[----:B------:R-:W-:-:S03]  /*2350*/  IMAD.IADD R3, R63, 0x1, -R3 ;  /* 0x000000013f037824 */ /* 0x000fc600078e0a03 */
[----:B------:R-:W-:-:S04]  /*2360*/  ISETP.GT.AND P3, PT, R76, RZ, PT ;  /* 0x000000ff4c00720c */ /* 0x000fc80003f64270 */
[----:B------:R-:W-:Y:S01]  /*2370*/  ISETP.GT.AND P0, PT, R3, RZ, P3 ;  /* 0x000000ff0300720c */ /* 0x000fe20001f04270 */
[-C--:B0-----:R-:W-:Y:S02]  /*2380*/  IMAD R8, R71, R12.reuse, RZ ;  /* 0x0000000c47087224 */ /* 0x081fe400078e02ff */
[----:B------:R-:W-:-:S04]  /*2390*/  IMAD.WIDE.U32 R80, R70, R12, R6 ;  /* 0x0000000c46507225 */ /* 0x000fc800078e0006 */
[----:B------:R-:W-:-:S04]  /*23a0*/  IMAD R7, R70, R13, R8 ;  /* 0x0000000d46077224 */ /* 0x000fc800078e0208 */
[----:B------:R-:W-:Y:S01]  /*23b0*/  IMAD.IADD R83, R81, 0x1, R7 ;  /* 0x0000000151537824 */ /* 0x000fe200078e0207 */
[----:B------:R-:W-:Y:S06]  /*23c0*/  @!P1 BRA `(.L_x_34) ;  /* 0x0000001800889947 */ /* 0x000fec0003800000 */
[----:B------:R-:W0:Y:S01]  /*23d0*/  LDC.64 R8, c[0x0][0x5b8] ;  /* 0x00016e00ff087b82 */ /* 0x000e220000000a00 */
[----:B------:R-:W-:-:S07]  /*23e0*/  ULDC.64 UR4, c[0x0][0x5c0] ;  /* 0x0001700000047ab9 */ /* 0x000fce0000000a00 */
[----:B------:R-:W1:Y:S08]  /*23f0*/  LDC.64 R14, c[0x0][0x5b0] ;  /* 0x00016c00ff0e7b82 */ /* 0x000e700000000a00 */
[----:B------:R-:W2:Y:S01]  /*2400*/  LDC.64 R6, c[0x0][0x5a8] ;  /* 0x00016a00ff067b82 */ /* 0x000ea20000000a00 */
[-C--:B0-----:R-:W-:Y:S02]  /*2410*/  IMAD R10, R11, R8.reuse, RZ ;  /* 0x000000080b0a7224 */ /* 0x081fe400078e02ff */
[----:B------:R-:W-:-:S04]  /*2420*/  IMAD.WIDE.U32 R12, R23, R8, R4 ;  /* 0x00000008170c7225 */ /* 0x000fc800078e0004 */
[----:B------:R-:W-:Y:S02]  /*2430*/  IMAD R9, R23, R9, R10 ;  /* 0x0000000917097224 */ /* 0x000fe400078e020a */
[----:B-1----:R-:W-:Y:S02]  /*2440*/  IMAD R10, R71, R14, RZ ;  /* 0x0000000e470a7224 */ /* 0x002fe400078e02ff */
[----:B------:R-:W-:Y:S02]  /*2450*/  IMAD.IADD R11, R13, 0x1, R9 ;  /* 0x000000010d0b7824 */ /* 0x000fe400078e0209 */
[----:B------:R-:W-:Y:S02]  /*2460*/  IMAD R81, R70, R15, R10 ;  /* 0x0000000f46517224 */ /* 0x000fe400078e020a */
[----:B------:R-:W-:-:S04]  /*2470*/  IMAD.MOV.U32 R10, RZ, RZ, R12 ;  /* 0x000000ffff0a7224 */ /* 0x000fc800078e000c */
[----:B------:R-:W-:-:S04]  /*2480*/  IMAD.WIDE.U32 R20, R70, R14, R10 ;  /* 0x0000000e46147225 */ /* 0x000fc800078e000a */
[----:B------:R-:W-:Y:S01]  /*2490*/  IMAD.IADD R21, R21, 0x1, R81 ;  /* 0x0000000115157824 */ /* 0x000fe200078e0251 */
[----:B--2---:R-:W-:-:S04]  /*24a0*/  LEA R72, P1, R20, R6, 0x1 ;  /* 0x0000000614487211 */ /* 0x004fc800078208ff */
[----:B------:R-:W-:-:S05]  /*24b0*/  LEA.HI.X R73, R20, R7, R21, 0x1, P1 ;  /* 0x0000000714497211 */ /* 0x000fca00008f0c15 */
[----:B------:R0:W2:Y:S01]  /*24c0*/  @P0 LDG.E.LTC128B.U16 R77, desc[UR38][R72.64] ;  /* 0x00000026484d0981 */ /* 0x0000a2000c1e1520 */
[----:B------:R-:W-:Y:S01]  /*24d0*/  IMAD.WIDE.U32 R74, R70, R14, R4 ;  /* 0x0000000e464a7225 */ /* 0x000fe200078e0004 */
[----:B------:R-:W-:Y:S03]  /*24e0*/  BSSY B1, `(.L_x_35) ;  /* 0x0000012000017945 */ /* 0x000fe60003800000 */
[----:B------:R-:W-:Y:S02]  /*24f0*/  IMAD.IADD R75, R81, 0x1, R75 ;  /* 0x00000001514b7824 */ /* 0x000fe400078e024b */
[----:B------:R-:W-:-:S04]  /*2500*/  IMAD.WIDE.U32 R78, R23, R8, R74 ;  /* 0x00000008174e7225 */ /* 0x000fc800078e004a */
[----:B0-----:R-:W-:Y:S01]  /*2510*/  IMAD.SHL.U32 R72, R14, 0x8, RZ ;  /* 0x000000080e487824 */ /* 0x001fe200078e00ff */
[----:B------:R-:W-:Y:S01]  /*2520*/  LEA R74, P2, R78, R6, 0x1 ;  /* 0x000000064e4a7211 */ /* 0x000fe200078408ff */
[----:B--2---:R-:W-:-:S04]  /*2530*/  IMAD.U32 R20, R77, 0x10000, RZ ;  /* 0x000100004d147824 */ /* 0x004fc800078e00ff */
[----:B------:R-:W-:Y:S01]  /*2540*/  FMUL R21, R20, R59 ;  /* 0x0000003b14157220 */ /* 0x000fe20000400000 */
[----:B------:R-:W-:-:S03]  /*2550*/  LEA R20, P1, R80, UR4, 0x1 ;  /* 0x0000000450147c11 */ /* 0x000fc6000f8208ff */
[----:B------:R-:W-:Y:S01]  /*2560*/  FFMA R21, R40, R58, R21 ;  /* 0x0000003a28157223 */ /* 0x000fe20000000015 */
[----:B------:R-:W-:-:S04]  /*2570*/  IMAD.IADD R40, R9, 0x1, R79 ;  /* 0x0000000109287824 */ /* 0x000fc800078e024f */
[----:B------:R-:W-:Y:S02]  /*2580*/  F2FP.BF16.F32.PACK_AB R73, RZ, R21 ;  /* 0x00000015ff49723e */ /* 0x000fe400000010ff */
[----:B------:R-:W-:Y:S02]  /*2590*/  LEA.HI.X R21, R80, UR5, R83, 0x1, P1 ;  /* 0x0000000550157c11 */ /* 0x000fe400088f0c53 */
[----:B------:R-:W-:Y:S02]  /*25a0*/  ISETP.GT.AND P1, PT, R3, 0x1, P3 ;  /* 0x000000010300780c */ /* 0x000fe40001f24270 */
[----:B------:R-:W-:Y:S01]  /*25b0*/  LEA.HI.X R75, R78, R7, R40, 0x1, P2 ;  /* 0x000000074e4b7211 */ /* 0x000fe200010f0c28 */
[----:B------:R0:W-:Y:S02]  /*25c0*/  @P0 STG.E.U16 desc[UR38][R20.64], R73 ;  /* 0x0000004914000986 */ /* 0x0001e4000c101526 */
[----:B0-----:R-:W-:-:S08]  /*25d0*/  SHF.L.U64.HI R73, R14, 0x3, R15 ;  /* 0x000000030e497819 */ /* 0x001fd0000001020f */
[----:B------:R-:W-:Y:S05]  /*25e0*/  @!P1 BRA `(.L_x_36) ;  /* 0x0000000000049947 */ /* 0x000fea0003800000 */
[----:B------:R0:W5:Y:S02]  /*25f0*/  LDG.E.LTC128B.U16 R77, desc[UR38][R74.64+0x2] ;  /* 0x000002264a4d7981 */ /* 0x000164000c1e1520 */
.L_x_36:
[----:B------:R-:W-:Y:S05]  /*2600*/  BSYNC B1 ;  /* 0x0000000000017941 */ /* 0x000fea0003800000 */
.L_x_35:
[----:B-----5:R-:W-:Y:S01]  /*2610*/  IMAD.U32 R40, R77, 0x10000, RZ ;  /* 0x000100004d287824 */ /* 0x020fe200078e00ff */
[----:B------:R-:W-:Y:S01]  /*2620*/  ISETP.GT.AND P0, PT, R76, 0x8, PT ;  /* 0x000000084c00780c */ /* 0x000fe20003f04270 */
[----:B------:R-:W-:-:S04]  /*2630*/  IMAD.WIDE.U32 R82, R70, R14, R72 ;  /* 0x0000000e46527225 */ /* 0x000fc800078e0048 */
[----:B------:R-:W-:Y:S01]  /*2640*/  FMUL R40, R40, R59 ;  /* 0x0000003b28287220 */ /* 0x000fe20000400000 */
[----:B------:R-:W-:Y:S01]  /*2650*/  ISETP.GT.AND P2, PT, R3, RZ, P0 ;  /* 0x000000ff0300720c */ /* 0x000fe20000744270 */
[----:B------:R-:W-:Y:S01]  /*2660*/  IMAD.IADD R81, R81, 0x1, R83 ;  /* 0x0000000151517824 */ /* 0x000fe200078e0253 */
[----:B------:R-:W-:Y:S01]  /*2670*/  IADD3 R78, P4, R12, R82, RZ ;  /* 0x000000520c4e7210 */ /* 0x000fe20007f9e0ff */
[----:B------:R-:W-:-:S04]  /*2680*/  FFMA R41, R41, R58, R40 ;  /* 0x0000003a29297223 */ /* 0x000fc80000000028 */
[----:B------:R-:W-:Y:S01]  /*2690*/  IMAD.X R79, R81, 0x1, R11, P4 ;  /* 0x00000001514f7824 */ /* 0x000fe200020e060b */
[----:B------:R-:W-:Y:S02]  /*26a0*/  F2FP.BF16.F32.PACK_AB R80, RZ, R41 ;  /* 0x00000029ff50723e */ /* 0x000fe400000010ff */
[----:B------:R-:W-:Y:S02]  /*26b0*/  LEA R40, P4, R78, R6, 0x1 ;  /* 0x000000064e287211 */ /* 0x000fe400078808ff */
[----:B------:R-:W-:Y:S02]  /*26c0*/  PRMT R83, R80, 0x7610, R83 ;  /* 0x0000761050537816 */ /* 0x000fe40000000053 */
[----:B------:R-:W-:Y:S02]  /*26d0*/  PRMT R80, R77, 0x7610, R80 ;  /* 0x000076104d507816 */ /* 0x000fe40000000050 */
[----:B------:R-:W-:Y:S01]  /*26e0*/  LEA.HI.X R41, R78, R7, R79, 0x1, P4 ;  /* 0x000000074e297211 */ /* 0x000fe200020f0c4f */
[----:B------:R1:W-:Y:S04]  /*26f0*/  @P1 STG.E.U16 desc[UR38][R20.64+0x2], R83 ;  /* 0x0000025314001986 */ /* 0x0003e8000c101526 */
[----:B------:R2:W3:Y:S01]  /*2700*/  @P2 LDG.E.LTC128B.U16 R80, desc[UR38][R40.64] ;  /* 0x0000002628502981 */ /* 0x0004e2000c1e1520 */
[----:B------:R-:W-:Y:S01]  /*2710*/  IADD3 R82, P1, R4, R82, RZ ;  /* 0x0000005204527210 */ /* 0x000fe20007f3e0ff */
[C---:B------:R-:W-:Y:S01]  /*2720*/  IMAD.SHL.U32 R77, R60.reuse, 0x2, RZ ;  /* 0x000000023c4d7824 */ /* 0x040fe200078e00ff */
[----:B------:R-:W-:Y:S03]  /*2730*/  BSSY B1, `(.L_x_37) ;  /* 0x0000011000017945 */ /* 0x000fe60003800000 */
[----:B-1----:R-:W-:Y:S01]  /*2740*/  IMAD.X R83, R5, 0x1, R81, P1 ;  /* 0x0000000105537824 */ /* 0x002fe200008e0651 */
[----:B------:R-:W-:-:S02]  /*2750*/  SHF.L.U64.HI R81, R60, 0x1, R61 ;  /* 0x000000013c517819 */ /* 0x000fc4000001023d */
[----:B------:R-:W-:Y:S01]  /*2760*/  ISETP.GT.AND P1, PT, R3, 0x1, P0 ;  /* 0x000000010300780c */ /* 0x000fe20000724270 */
[----:B------:R-:W-:-:S03]  /*2770*/  IMAD.WIDE.U32 R82, R23, R8, R82 ;  /* 0x0000000817527225 */ /* 0x000fc600078e0052 */
[----:B--2---:R-:W-:Y:S01]  /*2780*/  LEA R40, P5, R82, R6, 0x1 ;  /* 0x0000000652287211 */ /* 0x004fe200078a08ff */
[----:B---3--:R-:W-:-:S04]  /*2790*/  IMAD.U32 R78, R80, 0x10000, RZ ;  /* 0x00010000504e7824 */ /* 0x008fc800078e00ff */
[----:B------:R-:W-:Y:S01]  /*27a0*/  FMUL R79, R78, R59 ;  /* 0x0000003b4e4f7220 */ /* 0x000fe20000400000 */
[----:B------:R-:W-:-:S03]  /*27b0*/  IADD3 R78, P4, R77, R20, RZ ;  /* 0x000000144d4e7210 */ /* 0x000fc60007f9e0ff */
[----:B------:R-:W-:Y:S01]  /*27c0*/  FFMA R79, R42, R58, R79 ;  /* 0x0000003a2a4f7223 */ /* 0x000fe2000000004f */
[----:B------:R-:W-:-:S04]  /*27d0*/  IMAD.IADD R42, R9, 0x1, R83 ;  /* 0x00000001092a7824 */ /* 0x000fc800078e0253 */
[----:B------:R-:W-:Y:S01]  /*27e0*/  F2FP.BF16.F32.PACK_AB R83, RZ, R79 ;  /* 0x0000004fff53723e */ /* 0x000fe200000010ff */
[----:B------:R-:W-:Y:S01]  /*27f0*/  IMAD.X R79, R81, 0x1, R21, P4 ;  /* 0x00000001514f7824 */ /* 0x000fe200020e0615 */
[----:B------:R-:W-:-:S04]  /*2800*/  LEA.HI.X R41, R82, R7, R42, 0x1, P5 ;  /* 0x0000000752297211 */ /* 0x000fc800028f0c2a */
[----:B------:R1:W-:Y:S01]  /*2810*/  @P2 STG.E.U16 desc[UR38][R78.64], R83 ;  /* 0x000000534e002986 */ /* 0x0003e2000c101526 */
[----:B------:R-:W-:Y:S05]  /*2820*/  @!P1 BRA `(.L_x_38) ;  /* 0x0000000000049947 */ /* 0x000fea0003800000 */
[----:B------:R2:W5:Y:S02]  /*2830*/  LDG.E.LTC128B.U16 R80, desc[UR38][R40.64+0x2] ;  /* 0x0000022628507981 */ /* 0x000564000c1e1520 */
.L_x_38:
[----:B------:R-:W-:Y:S05]  /*2840*/  BSYNC B1 ;  /* 0x0000000000017941 */ /* 0x000fea0003800000 */
.L_x_37:
[----:B-----5:R-:W-:Y:S01]  /*2850*/  IMAD.U32 R42, R80, 0x10000, RZ ;  /* 0x00010000502a7824 */ /* 0x020fe200078e00ff */
[----:B------:R-:W-:Y:S01]  /*2860*/  ISETP.GT.AND P2, PT, R3, 0x8, P3 ;  /* 0x000000080300780c */ /* 0x000fe20001f44270 */
[----:B------:R-:W-:Y:S02]  /*2870*/  BSSY B1, `(.L_x_39) ;  /* 0x000000a000017945 */ /* 0x000fe40003800000 */
[----:B------:R-:W-:-:S04]  /*2880*/  FMUL R42, R42, R59 ;  /* 0x0000003b2a2a7220 */ /* 0x000fc80000400000 */
[----:B------:R-:W-:Y:S01]  /*2890*/  FFMA R42, R43, R58, R42 ;  /* 0x0000003a2b2a7223 */ /* 0x000fe2000000002a */
[----:B------:R-:W-:-:S04]  /*28a0*/  @P1 IMAD.MOV.U32 R43, RZ, RZ, R79 ;  /* 0x000000ffff2b1224 */ /* 0x000fc800078e004f */
[----:B------:R-:W-:-:S04]  /*28b0*/  F2FP.BF16.F32.PACK_AB R42, RZ, R42 ;  /* 0x0000002aff2a723e */ /* 0x000fc800000010ff */
[----:B------:R-:W-:Y:S01]  /*28c0*/  PRMT R82, R42, 0x7610, R82 ;  /* 0x000076102a527816 */ /* 0x000fe20000000052 */
[----:B------:R-:W-:-:S05]  /*28d0*/  @P1 IMAD.MOV.U32 R42, RZ, RZ, R78 ;  /* 0x000000ffff2a1224 */ /* 0x000fca00078e004e */
[----:B------:R3:W-:Y:S01]  /*28e0*/  @P1 STG.E.U16 desc[UR38][R42.64+0x2], R82 ;  /* 0x000002522a001986 */ /* 0x0007e2000c101526 */
[----:B------:R-:W-:Y:S05]  /*28f0*/  @!P2 BRA `(.L_x_40) ;  /* 0x000000000004a947 */ /* 0x000fea0003800000 */
[----:B------:R4:W5:Y:S02]  /*2900*/  LDG.E.LTC128B.U16 R80, desc[UR38][R74.64+0x10] ;  /* 0x000010264a507981 */ /* 0x000964000c1e1520 */
.L_x_40:
[----:B------:R-:W-:Y:S05]  /*2910*/  BSYNC B1 ;  /* 0x0000000000017941 */ /* 0x000fea0003800000 */
.L_x_39:
[----:B---3-5:R-:W-:Y:S01]  /*2920*/  IMAD.U32 R42, R80, 0x10000, RZ ;  /* 0x00010000502a7824 */ /* 0x028fe200078e00ff */
[----:B------:R-:W-:Y:S01]  /*2930*/  ISETP.GT.AND P1, PT, R3, 0x9, P3 ;  /* 0x000000090300780c */ /* 0x000fe20001f24270 */
[----:B------:R-:W-:Y:S02]  /*2940*/  BSSY B1, `(.L_x_41) ;  /* 0x0000007000017945 */ /* 0x000fe40003800000 */
[----:B------:R-:W-:-:S04]  /*2950*/  FMUL R43, R42, R59 ;  /* 0x0000003b2a2b7220 */ /* 0x000fc80000400000 */
[----:B------:R-:W-:-:S05]  /*2960*/  FFMA R43, R44, R58, R43 ;  /* 0x0000003a2c2b7223 */ /* 0x000fca000000002b */
[----:B------:R-:W-:-:S05]  /*2970*/  F2FP.BF16.F32.PACK_AB R43, RZ, R43 ;  /* 0x0000002bff2b723e */ /* 0x000fca00000010ff */
[----:B------:R3:W-:Y:S01]  /*2980*/  @P2 STG.E.U16 desc[UR38][R20.64+0x10], R43 ;  /* 0x0000102b14002986 */ /* 0x0007e2000c101526 */
[----:B------:R-:W-:Y:S05]  /*2990*/  @!P1 BRA `(.L_x_42) ;  /* 0x0000000000049947 */ /* 0x000fea0003800000 */
[----:B------:R0:W5:Y:S02]  /*29a0*/  LDG.E.LTC128B.U16 R80, desc[UR38][R74.64+0x12] ;  /* 0x000012264a507981 */ /* 0x000164000c1e1520 */
.L_x_42:
[----:B------:R-:W-:Y:S05]  /*29b0*/  BSYNC B1 ;  /* 0x0000000000017941 */ /* 0x000fea0003800000 */
.L_x_41:
[----:B-----5:R-:W-:Y:S01]  /*29c0*/  IMAD.U32 R42, R80, 0x10000, RZ ;  /* 0x00010000502a7824 */ /* 0x020fe200078e00ff */
        /* <DEDUP_REMOVED lines=8> */
.L_x_44:
[----:B------:R-:W-:Y:S05]  /*2a50*/  BSYNC B1 ;  /* 0x0000000000017941 */ /* 0x000fea0003800000 */
.L_x_43:
[----:B0----5:R-:W-:Y:S01]  /*2a60*/  IMAD.U32 R42, R80, 0x10000, RZ ;  /* 0x00010000502a7824 */ /* 0x021fe200078e00ff */
[----:B------:R-:W-:Y:S01]  /*2a70*/  ISETP.GT.AND P1, PT, R3, 0x9, P0 ;  /* 0x000000090300780c */ /* 0x000fe20000724270 */
[----:B------:R-:W-:Y:S02]  /*2a80*/  BSSY B1, `(.L_x_45) ;  /* 0x000000a000017945 */ /* 0x000fe40003800000 */
[----:B---3--:R-:W-:Y:S01]  /*2a90*/  FMUL R43, R42, R59 ;  /* 0x0000003b2a2b7220 */ /* 0x008fe20000400000 */
[----:B------:R-:W-:-:S03]  /*2aa0*/  @P2 IMAD.MOV.U32 R42, RZ, RZ, R78 ;  /* 0x000000ffff2a2224 */ /* 0x000fc600078e004e */
[----:B------:R-:W-:-:S05]  /*2ab0*/  FFMA R43, R46, R58, R43 ;  /* 0x0000003a2e2b7223 */ /* 0x000fca000000002b */
[----:B------:R-:W-:-:S04]  /*2ac0*/  F2FP.BF16.F32.PACK_AB R43, RZ, R43 ;  /* 0x0000002bff2b723e */ /* 0x000fc800000010ff */
[----:B------:R-:W-:Y:S01]  /*2ad0*/  PRMT R44, R43, 0x7610, R44 ;  /* 0x000076102b2c7816 */ /* 0x000fe2000000002c */
[----:B------:R-:W-:-:S05]  /*2ae0*/  @P2 IMAD.MOV.U32 R43, RZ, RZ, R79 ;  /* 0x000000ffff2b2224 */ /* 0x000fca00078e004f */
[----:B------:R0:W-:Y:S01]  /*2af0*/  @P2 STG.E.U16 desc[UR38][R42.64+0x10], R44 ;  /* 0x0000102c2a002986 */ /* 0x0001e2000c101526 */
[----:B------:R-:W-:Y:S05]  /*2b00*/  @!P1 BRA `(.L_x_46) ;  /* 0x0000000000049947 */ /* 0x000fea0003800000 */
[----:B------:R3:W5:Y:S02]  /*2b10*/  LDG.E.LTC128B.U16 R80, desc[UR38][R40.64+0x12] ;  /* 0x0000122628507981 */ /* 0x000764000c1e1520 */
.L_x_46:
[----:B------:R-:W-:Y:S05]  /*2b20*/  BSYNC B1 ;  /* 0x0000000000017941 */ /* 0x000fea0003800000 */
.L_x_45:
[----:B0----5:R-:W-:Y:S01]  /*2b30*/  IMAD.U32 R42, R80, 0x10000, RZ ;  /* 0x00010000502a7824 */ /* 0x021fe200078e00ff */
[----:B------:R-:W-:Y:S01]  /*2b40*/  ISETP.GT.AND P2, PT, R3, 0x10, P3 ;  /* 0x000000100300780c */ /* 0x000fe20001f44270 */
[----:B------:R-:W-:Y:S01]  /*2b50*/  @P1 IMAD.MOV.U32 R43, RZ, RZ, R79 ;  /* 0x000000ffff2b1224 */ /* 0x000fe200078e004f */
[----:B------:R-:W-:Y:S01]  /*2b60*/  BSSY B1, `(.L_x_47) ;  /* 0x0000009000017945 */ /* 0x000fe20003800000 */
[----:B------:R-:W-:-:S04]  /*2b70*/  FMUL R42, R42, R59 ;  /* 0x0000003b2a2a7220 */ /* 0x000fc80000400000 */
[----:B------:R-:W-:-:S05]  /*2b80*/  FFMA R42, R47, R58, R42 ;  /* 0x0000003a2f2a7223 */ /* 0x000fca000000002a */
[----:B------:R-:W-:-:S04]  /*2b90*/  F2FP.BF16.F32.PACK_AB R42, RZ, R42 ;  /* 0x0000002aff2a723e */ /* 0x000fc800000010ff */
[----:B------:R-:W-:Y:S01]  /*2ba0*/  PRMT R44, R42, 0x7610, R44 ;  /* 0x000076102a2c7816 */ /* 0x000fe2000000002c */
[----:B------:R-:W-:-:S05]  /*2bb0*/  @P1 IMAD.MOV.U32 R42, RZ, RZ, R78 ;  /* 0x000000ffff2a1224 */ /* 0x000fca00078e004e */
[----:B------:R0:W-:Y:S01]  /*2bc0*/  @P1 STG.E.U16 desc[UR38][R42.64+0x12], R44 ;  /* 0x0000122c2a001986 */ /* 0x0001e2000c101526 */
[----:B------:R-:W-:Y:S05]  /*2bd0*/  @!P2 BRA `(.L_x_48) ;  /* 0x000000000004a947 */ /* 0x000fea0003800000 */
[----:B------:R0:W5:Y:S02]  /*2be0*/  LDG.E.LTC128B.U16 R80, desc[UR38][R74.64+0x20] ;  /* 0x000020264a507981 */ /* 0x000164000c1e1520 */
.L_x_48:
[----:B------:R-:W-:Y:S05]  /*2bf0*/  BSYNC B1 ;  /* 0x0000000000017941 */ /* 0x000fea0003800000 */
.L_x_47:
[----:B0----5:R-:W-:Y:S01]  /*2c00*/  IMAD.U32 R42, R80, 0x10000, RZ ;  /* 0x00010000502a7824 */ /* 0x021fe200078e00ff */
        /* <DEDUP_REMOVED lines=8> */
.L_x_50:
[----:B------:R-:W-:Y:S05]  /*2c90*/  BSYNC B1 ;  /* 0x0000000000017941 */ /* 0x000fea0003800000 */
.L_x_49:
        /* <DEDUP_REMOVED lines=9> */
.L_x_52:
[----:B------:R-:W-:Y:S05]  /*2d30*/  BSYNC B1 ;  /* 0x0000000000017941 */ /* 0x000fea0003800000 */
.L_x_51:
[----:B0----5:R-:W-:Y:S01]  /*2d40*/  IMAD.U32 R42, R80, 0x10000, RZ ;  /* 0x00010000502a7824 */ /* 0x021fe200078e00ff */
[----:B------:R-:W-:Y:S01]  /*2d50*/  ISETP.GT.AND P1, PT, R3, 0x11, P0 ;  /* 0x000000110300780c */ /* 0x000fe20000724270 */
[----:B------:R-:W-:Y:S02]  /*2d60*/  BSSY B1, `(.L_x_53) ;  /* 0x000000a000017945 */ /* 0x000fe40003800000 */
[----:B------:R-:W-:Y:S01]  /*2d70*/  FMUL R43, R42, R59 ;  /* 0x0000003b2a2b7220 */ /* 0x000fe20000400000 */
        /* <DEDUP_REMOVED lines=8> */
.L_x_54:
[----:B------:R-:W-:Y:S05]  /*2e00*/  BSYNC B1 ;  /* 0x0000000000017941 */ /* 0x000fea0003800000 */
.L_x_53:
        /* <DEDUP_REMOVED lines=12> */
.L_x_56:
[----:B------:R-:W-:Y:S05]  /*2ed0*/  BSYNC B1 ;  /* 0x0000000000017941 */ /* 0x000fea0003800000 */
.L_x_55:
        /* <DEDUP_REMOVED lines=9> */
.L_x_58:
[----:B------:R-:W-:Y:S05]  /*2f70*/  BSYNC B1 ;  /* 0x0000000000017941 */ /* 0x000fea0003800000 */
.L_x_57:
        /* <DEDUP_REMOVED lines=9> */
.L_x_60:
[----:B------:R-:W-:Y:S05]  /*3010*/  BSYNC B1 ;  /* 0x0000000000017941 */ /* 0x000fea0003800000 */
.L_x_59:
[----:B0----5:R-:W-:Y:S01]  /*3020*/  IMAD.U32 R42, R80, 0x10000, RZ ;  /* 0x00010000502a7824 */ /* 0x021fe200078e00ff */
[----:B------:R-:W-:Y:S01]  /*3030*/  ISETP.GT.AND P1, PT, R3, 0x19, P0 ;  /* 0x000000190300780c */ /* 0x000fe20000724270 */
[----:B------:R-:W-:Y:S01]  /*3040*/  BSSY B1, `(.L_x_61) ;  /* 0x000000b000017945 */ /* 0x000fe20003800000 */
[----:B------:R-:W-:Y:S01]  /*3050*/  IADD3 R49, P0, R70, 0x80, RZ ;  /* 0x0000008046317810 */ /* 0x000fe20007f1e0ff */
        /* <DEDUP_REMOVED lines=9> */
.L_x_62:
[----:B------:R-:W-:Y:S05]  /*30f0*/  BSYNC B1 ;  /* 0x0000000000017941 */ /* 0x000fea0003800000 */
.L_x_61:
[----:B0-23-5:R-:W-:Y:S01]  /*3100*/  IMAD.U32 R40, R80, 0x10000, RZ ;  /* 0x0001000050287824 */ /* 0x02dfe200078e00ff */
[----:B------:R-:W-:Y:S01]  /*3110*/  BSSY B1, `(.L_x_63) ;  /* 0x0000011000017945 */ /* 0x000fe20003800000 */
[----:B------:R-:W-:Y:S01]  /*3120*/  IMAD.X R71, RZ, RZ, R71, P0 ;  /* 0x000000ffff477224 */ /* 0x000fe200000e0647 */
[----:B------:R-:W-:Y:S01]  /*3130*/  ISETP.GT.AND P0, PT, R76, 0x80, PT ;  /* 0x000000804c00780c */ /* 0x000fe20003f04270 */
[----:B------:R-:W-:Y:S02]  /*3140*/  FMUL R40, R40, R59 ;  /* 0x0000003b28287220 */ /* 0x000fe40000400000 */
[----:B------:R-:W-:Y:S01]  /*3150*/  IMAD R42, R71, R14, RZ ;  /* 0x0000000e472a7224 */ /* 0x000fe200078e02ff */
[----:B------:R-:W-:Y:S01]  /*3160*/  ISETP.GT.AND P3, PT, R3, RZ, P0 ;  /* 0x000000ff0300720c */ /* 0x000fe20000764270 */
[----:B------:R-:W-:Y:S01]  /*3170*/  FFMA R55, R55, R58, R40 ;  /* 0x0000003a37377223 */ /* 0x000fe20000000028 */
[----:B------:R-:W-:-:S04]  /*3180*/  IMAD.WIDE.U32 R40, R49, R14, R10 ;  /* 0x0000000e31287225 */ /* 0x000fc800078e000a */
[----:B------:R-:W-:Y:S01]  /*3190*/  F2FP.BF16.F32.PACK_AB R55, RZ, R55 ;  /* 0x00000037ff37723e */ /* 0x000fe200000010ff */
[----:B------:R-:W-:Y:S01]  /*31a0*/  IMAD R47, R49, R15, R42 ;  /* 0x0000000f312f7224 */ /* 0x000fe200078e022a */
[----:B------:R-:W-:-:S03]  /*31b0*/  LEA R42, P2, R40, R6, 0x1 ;  /* 0x00000006282a7211 */ /* 0x000fc600078408ff */
[----:B------:R0:W-:Y:S01]  /*31c0*/  @P1 STG.E.U16 desc[UR38][R78.64+0x32], R55 ;  /* 0x000032374e001986 */ /* 0x0001e2000c101526 */
[----:B------:R-:W-:-:S05]  /*31d0*/  IMAD.IADD R15, R41, 0x1, R47 ;  /* 0x00000001290f7824 */ /* 0x000fca00078e022f */
[----:B------:R-:W-:Y:S01]  /*31e0*/  LEA.HI.X R43, R40, R7, R15, 0x1, P2 ;  /* 0x00000007282b7211 */ /* 0x000fe200010f0c0f */
[----:B------:R-:W-:Y:S01]  /*31f0*/  IMAD.WIDE.U32 R40, R49, R14, R4 ;  /* 0x0000000e31287225 */ /* 0x000fe200078e0004 */
[----:B------:R-:W-:Y:S06]  /*3200*/  @!P3 BRA `(.L_x_64) ;  /* 0x000000000004b947 */ /* 0x000fec0003800000 */
[----:B------:R2:W5:Y:S02]  /*3210*/  LDG.E.LTC128B.U16 R80, desc[UR38][R42.64] ;  /* 0x000000262a507981 */ /* 0x000564000c1e1520 */
.L_x_64:
[----:B------:R-:W-:Y:S05]  /*3220*/  BSYNC B1 ;  /* 0x0000000000017941 */ /* 0x000fea0003800000 */
.L_x_63:
[----:B--2--5:R-:W-:Y:S01]  /*3230*/  IMAD.U32 R42, R80, 0x10000, RZ ;  /* 0x00010000502a7824 */ /* 0x024fe200078e00ff */
[----:B------:R-:W-:Y:S01]  /*3240*/  ISETP.GT.AND P2, PT, R3, 0x1, P0 ;  /* 0x000000010300780c */ /* 0x000fe20000744270 */
[----:B------:R-:W-:Y:S01]  /*3250*/  IMAD.IADD R41, R47, 0x1, R41 ;  /* 0x000000012f297824 */ /* 0x000fe200078e0229 */
[----:B------:R-:W-:Y:S01]  /*3260*/  BSSY B1, `(.L_x_65) ;  /* 0x000000d000017945 */ /* 0x000fe20003800000 */
[----:B------:R-:W-:Y:S01]  /*3270*/  FMUL R15, R42, R59 ;  /* 0x0000003b2a0f7220 */ /* 0x000fe20000400000 */
[----:B------:R-:W-:Y:S01]  /*3280*/  IADD3 R42, P1, R20, R68, RZ ;  /* 0x00000044142a7210 */ /* 0x000fe20007f3e0ff */
[----:B------:R-:W-:-:S04]  /*3290*/  IMAD.WIDE.U32 R44, R23, R8, R40 ;  /* 0x00000008172c7225 */ /* 0x000fc800078e0028 */
[----:B------:R-:W-:Y:S01]  /*32a0*/  FFMA R15, R24, R58, R15 ;  /* 0x0000003a180f7223 */ /* 0x000fe2000000000f */
[----:B------:R-:W-:Y:S01]  /*32b0*/  IMAD.X R43, R21, 0x1, R67, P1 ;  /* 0x00000001152b7824 */ /* 0x000fe200008e0643 */
[----:B------:R-:W-:Y:S01]  /*32c0*/  LEA R40, P4, R44, R6, 0x1 ;  /* 0x000000062c287211 */ /* 0x000fe200078808ff */
[----:B------:R-:W-:Y:S02]  /*32d0*/  IMAD.IADD R24, R9, 0x1, R45 ;  /* 0x0000000109187824 */ /* 0x000fe400078e022d */
[----:B------:R-:W-:-:S03]  /*32e0*/  F2FP.BF16.F32.PACK_AB R15, RZ, R15 ;  /* 0x0000000fff0f723e */ /* 0x000fc600000010ff */
[----:B------:R-:W-:Y:S02]  /*32f0*/  LEA.HI.X R41, R44, R7, R24, 0x1, P4 ;  /* 0x000000072c297211 */ /* 0x000fe400020f0c18 */
[----:B------:R2:W-:Y:S01]  /*3300*/  @P3 STG.E.U16 desc[UR38][R42.64], R15 ;  /* 0x0000000f2a003986 */ /* 0x0005e2000c101526 */
[----:B------:R-:W-:Y:S05]  /*3310*/  @!P2 BRA `(.L_x_66) ;  /* 0x000000000004a947 */ /* 0x000fea0003800000 */
[----:B------:R3:W5:Y:S02]  /*3320*/  LDG.E.LTC128B.U16 R80, desc[UR38][R40.64+0x2] ;  /* 0x0000022628507981 */ /* 0x000764000c1e1520 */
.L_x_66:
[----:B------:R-:W-:Y:S05]  /*3330*/  BSYNC B1 ;  /* 0x0000000000017941 */ /* 0x000fea0003800000 */
.L_x_65:
[----:B-----5:R-:W-:Y:S01]  /*3340*/  IMAD.U32 R10, R80, 0x10000, RZ ;  /* 0x00010000500a7824 */ /* 0x020fe200078e00ff */
[----:B------:R-:W-:Y:S01]  /*3350*/  ISETP.GT.AND P1, PT, R76, 0x88, PT ;  /* 0x000000884c00780c */ /* 0x000fe20003f24270 */
[----:B--2---:R-:W-:Y:S01]  /*3360*/  IMAD.WIDE.U32 R14, R49, R14, R72 ;  /* 0x0000000e310e7225 */ /* 0x004fe200078e0048 */
[----:B------:R-:W-:Y:S03]  /*3370*/  BSSY B1, `(.L_x_67) ;  /* 0x0000011000017945 */ /* 0x000fe60003800000 */
[----:B------:R-:W-:Y:S01]  /*3380*/  FMUL R10, R10, R59 ;  /* 0x0000003b0a0a7220 */ /* 0x000fe20000400000 */
[----:B------:R-:W-:Y:S01]  /*3390*/  ISETP.GT.AND P3, PT, R3, RZ, P1 ;  /* 0x000000ff0300720c */ /* 0x000fe20000f64270 */
[----:B------:R-:W-:Y:S01]  /*33a0*/  IMAD.IADD R47, R47, 0x1, R15 ;  /* 0x000000012f2f7824 */ /* 0x000fe200078e020f */
[----:B------:R-:W-:Y:S01]  /*33b0*/  IADD3 R13, P5, R12, R14, RZ ;  /* 0x0000000e0c0d7210 */ /* 0x000fe20007fbe0ff */
[----:B------:R-:W-:Y:S01]  /*33c0*/  FFMA R10, R25, R58, R10 ;  /* 0x0000003a190a7223 */ /* 0x000fe2000000000a */
[----:B------:R-:W-:-:S03]  /*33d0*/  IADD3 R12, P4, R4, R14, RZ ;  /* 0x0000000e040c7210 */ /* 0x000fc60007f9e0ff */
[----:B------:R-:W-:Y:S01]  /*33e0*/  IMAD.X R14, R47, 0x1, R11, P5 ;  /* 0x000000012f0e7824 */ /* 0x000fe200028e060b */
[----:B------:R-:W-:Y:S02]  /*33f0*/  F2FP.BF16.F32.PACK_AB R15, RZ, R10 ;  /* 0x0000000aff0f723e */ /* 0x000fe400000010ff */
[----:B------:R-:W-:Y:S02]  /*3400*/  LEA R10, P5, R13, R6, 0x1 ;  /* 0x000000060d0a7211 */ /* 0x000fe400078a08ff */
[----:B------:R-:W-:Y:S01]  /*3410*/  PRMT R24, R15, 0x7610, R24 ;  /* 0x000076100f187816 */ /* 0x000fe20000000018 */
[----:B------:R-:W-:Y:S01]  /*3420*/  @P2 IMAD.MOV.U32 R15, RZ, RZ, R43 ;  /* 0x000000ffff0f2224 */ /* 0x000fe200078e002b */
[----:B------:R-:W-:Y:S01]  /*3430*/  LEA.HI.X R11, R13, R7, R14, 0x1, P5 ;  /* 0x000000070d0b7211 */ /* 0x000fe200028f0c0e */
[----:B------:R-:W-:-:S05]  /*3440*/  @P2 IMAD.MOV.U32 R14, RZ, RZ, R42 ;  /* 0x000000ffff0e2224 */ /* 0x000fca00078e002a */
[----:B------:R2:W-:Y:S01]  /*3450*/  @P2 STG.E.U16 desc[UR38][R14.64+0x2], R24 ;  /* 0x000002180e002986 */ /* 0x0005e2000c101526 */
[----:B------:R-:W-:Y:S05]  /*3460*/  @!P3 BRA `(.L_x_68) ;  /* 0x000000000004b947 */ /* 0x000fea0003800000 */
[----:B------:R0:W5:Y:S02]  /*3470*/  LDG.E.LTC128B.U16 R80, desc[UR38][R10.64] ;  /* 0x000000260a507981 */ /* 0x000164000c1e1520 */
.L_x_68:
[----:B------:R-:W-:Y:S05]  /*3480*/  BSYNC B1 ;  /* 0x0000000000017941 */ /* 0x000fea0003800000 */
.L_x_67:
[----:B-----5:R-:W-:Y:S01]  /*3490*/  IMAD.U32 R4, R80, 0x10000, RZ ;  /* 0x0001000050047824 */ /* 0x020fe200078e00ff */
[----:B------:R-:W-:Y:S01]  /*34a0*/  ISETP.GT.AND P2, PT, R3, 0x1, P1 ;  /* 0x000000010300780c */ /* 0x000fe20000f44270 */
[----:B------:R-:W-:Y:S01]  /*34b0*/  IMAD.X R13, R5, 0x1, R47, P4 ;  /* 0x00000001050d7824 */ /* 0x000fe200020e062f */
[----:B------:R-:W-:Y:S01]  /*34c0*/  BSSY B1, `(.L_x_69) ;  /* 0x000000d000017945 */ /* 0x000fe20003800000 */
[----:B------:R-:W-:Y:S01]  /*34d0*/  FMUL R5, R4, R59 ;  /* 0x0000003b04057220 */ /* 0x000fe20000400000 */
[----:B------:R-:W-:Y:S01]  /*34e0*/  IADD3 R4, P4, R42, R77, RZ ;  /* 0x0000004d2a047210 */ /* 0x000fe20007f9e0ff */
[----:B0-----:R-:W-:-:S04]  /*34f0*/  IMAD.WIDE.U32 R10, R23, R8, R12 ;  /* 0x00000008170a7225 */ /* 0x001fc800078e000c */
[----:B------:R-:W-:Y:S01]  /*3500*/  FFMA R5, R26, R58, R5 ;  /* 0x0000003a1a057223 */ /* 0x000fe20000000005 */
[----:B------:R-:W-:Y:S01]  /*3510*/  IMAD.IADD R9, R9, 0x1, R11 ;  /* 0x0000000109097824 */ /* 0x000fe200078e020b */
[----:B------:R-:W-:-:S03]  /*3520*/  LEA R6, P5, R10, R6, 0x1 ;  /* 0x000000060a067211 */ /* 0x000fc600078a08ff */
[----:B------:R-:W-:Y:S01]  /*3530*/  F2FP.BF16.F32.PACK_AB R8, RZ, R5 ;  /* 0x00000005ff08723e */ /* 0x000fe200000010ff */
[----:B------:R-:W-:Y:S01]  /*3540*/  IMAD.X R5, R43, 0x1, R81, P4 ;  /* 0x000000012b057824 */ /* 0x000fe200020e0651 */
[----:B------:R-:W-:-:S04]  /*3550*/  LEA.HI.X R7, R10, R7, R9, 0x1, P5 ;  /* 0x000000070a077211 */ /* 0x000fc800028f0c09 */
[----:B------:R0:W-:Y:S01]  /*3560*/  @P3 STG.E.U16 desc[UR38][R4.64], R8 ;  /* 0x0000000804003986 */ /* 0x0001e2000c101526 */
[----:B------:R-:W-:Y:S05]  /*3570*/  @!P2 BRA `(.L_x_70) ;  /* 0x000000000004a947 */ /* 0x000fea0003800000 */
[----:B------:R0:W5:Y:S02]  /*3580*/  LDG.E.LTC128B.U16 R80, desc[UR38][R6.64+0x2] ;  /* 0x0000022606507981 */ /* 0x000164000c1e1520 */
.L_x_70:
[----:B------:R-:W-:Y:S05]  /*3590*/  BSYNC B1 ;  /* 0x0000000000017941 */ /* 0x000fea0003800000 */
.L_x_69:
        /* <DEDUP_REMOVED lines=9> */
.L_x_72:
[----:B------:R-:W-:Y:S05]  /*3630*/  BSYNC B1 ;  /* 0x0000000000017941 */ /* 0x000fea0003800000 */
.L_x_71:
[----:B0----5:R-:W-:Y:S01]  /*3640*/  IMAD.U32 R4, R80, 0x10000, RZ ;  /* 0x0001000050047824 */ /* 0x021fe200078e00ff */
[----:B------:R-:W-:Y:S01]  /*3650*/  ISETP.GT.AND P2, PT, R3, 0x9, P0 ;  /* 0x000000090300780c */ /* 0x000fe20000744270 */
[----:B------:R-:W-:Y:S01]  /*3660*/  IMAD.MOV.U32 R8, RZ, RZ, R42 ;  /* 0x000000ffff087224 */ /* 0x000fe200078e002a */
[----:B------:R-:W-:Y:S01]  /*3670*/  BSSY B1, `(.L_x_73) ;  /* 0x0000008000017945 */ /* 0x000fe20003800000 */
[----:B------:R-:W-:Y:S01]  /*3680*/  FMUL R5, R4, R59 ;  /* 0x0000003b04057220 */ /* 0x000fe20000400000 */
[----:B------:R-:W-:-:S03]  /*3690*/  IMAD.MOV.U32 R9, RZ, RZ, R43 ;  /* 0x000000ffff097224 */ /* 0x000fc600078e002b */
[----:B------:R-:W-:-:S05]  /*36a0*/  FFMA R5, R28, R58, R5 ;  /* 0x0000003a1c057223 */ /* 0x000fca0000000005 */
[----:B------:R-:W-:-:S05]  /*36b0*/  F2FP.BF16.F32.PACK_AB R5, RZ, R5 ;  /* 0x00000005ff05723e */ /* 0x000fca00000010ff */
[----:B------:R0:W-:Y:S01]  /*36c0*/  @P3 STG.E.U16 desc[UR38][R8.64+0x10], R5 ;  /* 0x0000100508003986 */ /* 0x0001e2000c101526 */
[----:B------:R-:W-:Y:S05]  /*36d0*/  @!P2 BRA `(.L_x_74) ;  /* 0x000000000004a947 */ /* 0x000fea0003800000 */
[----:B------:R0:W5:Y:S02]  /*36e0*/  LDG.E.LTC128B.U16 R80, desc[UR38][R40.64+0x12] ;  /* 0x0000122628507981 */ /* 0x000164000c1e1520 */
.L_x_74:
[----:B------:R-:W-:Y:S05]  /*36f0*/  BSYNC B1 ;  /* 0x0000000000017941 */ /* 0x000fea0003800000 */
.L_x_73:
        /* <DEDUP_REMOVED lines=9> */
.L_x_76:
[----:B------:R-:W-:Y:S05]  /*3790*/  BSYNC B1 ;  /* 0x0000000000017941 */ /* 0x000fea0003800000 */
.L_x_75:
[----:B0----5:R-:W-:Y:S01]  /*37a0*/  IMAD.U32 R4, R80, 0x10000, RZ ;  /* 0x0001000050047824 */ /* 0x021fe200078e00ff */
[----:B------:R-:W-:Y:S01]  /*37b0*/  ISETP.GT.AND P2, PT, R3, 0x9, P1 ;  /* 0x000000090300780c */ /* 0x000fe20000f44270 */
[----:B------:R-:W-:Y:S02]  /*37c0*/  BSSY B1, `(.L_x_77) ;  /* 0x0000009000017945 */ /* 0x000fe40003800000 */
[----:B------:R-:W-:Y:S01]  /*37d0*/  FMUL R5, R4, R59 ;  /* 0x0000003b04057220 */ /* 0x000fe20000400000 */
[----:B------:R-:W-:-:S03]  /*37e0*/  IADD3 R4, P3, R77, R42, RZ ;  /* 0x0000002a4d047210 */ /* 0x000fc60007f7e0ff */
[----:B------:R-:W-:-:S05]  /*37f0*/  FFMA R5, R30, R58, R5 ;  /* 0x0000003a1e057223 */ /* 0x000fca0000000005 */
[----:B------:R-:W-:Y:S01]  /*3800*/  F2FP.BF16.F32.PACK_AB R10, RZ, R5 ;  /* 0x00000005ff0a723e */ /* 0x000fe200000010ff */
[----:B------:R-:W-:-:S05]  /*3810*/  IMAD.X R5, R81, 0x1, R43, P3 ;  /* 0x0000000151057824 */ /* 0x000fca00018e062b */
[----:B------:R0:W-:Y:S01]  /*3820*/  @P4 STG.E.U16 desc[UR38][R4.64+0x10], R10 ;  /* 0x0000100a04004986 */ /* 0x0001e2000c101526 */
[----:B------:R-:W-:Y:S05]  /*3830*/  @!P2 BRA `(.L_x_78) ;  /* 0x000000000004a947 */ /* 0x000fea0003800000 */
[----:B------:R0:W5:Y:S02]  /*3840*/  LDG.E.LTC128B.U16 R80, desc[UR38][R6.64+0x12] ;  /* 0x0000122606507981 */ /* 0x000164000c1e1520 */
.L_x_78:
[----:B------:R-:W-:Y:S05]  /*3850*/  BSYNC B1 ;  /* 0x0000000000017941 */ /* 0x000fea0003800000 */
.L_x_77:
[----:B0----5:R-:W-:Y:S01]  /*3860*/  IMAD.U32 R4, R80, 0x10000, RZ ;  /* 0x0001000050047824 */ /* 0x021fe200078e00ff */
[----:B------:R-:W-:Y:S01]  /*3870*/  ISETP.GT.AND P3, PT, R3, 0x10, P0 ;  /* 0x000000100300780c */ /* 0x000fe20000764270 */
[----:B------:R-:W-:Y:S02]  /*3880*/  BSSY B1, `(.L_x_79) ;  /* 0x0000009000017945 */ /* 0x000fe40003800000 */
[----:B------:R-:W-:-:S04]  /*3890*/  FMUL R4, R4, R59 ;  /* 0x0000003b04047220 */ /* 0x000fc80000400000 */
[----:B------:R-:W-:Y:S01]  /*38a0*/  FFMA R31, R31, R58, R4 ;  /* 0x0000003a1f1f7223 */ /* 0x000fe20000000004 */
[----:B------:R-:W-:-:S04]  /*38b0*/  IADD3 R4, P4, P5, R77, R20, R68 ;  /* 0x000000144d047210 */ /* 0x000fc80007d9e044 */
[----:B------:R-:W-:Y:S02]  /*38c0*/  F2FP.BF16.F32.PACK_AB R31, RZ, R31 ;  /* 0x0000001fff1f723e */ /* 0x000fe400000010ff */
[----:B------:R-:W-:-:S05]  /*38d0*/  IADD3.X R5, R81, R21, R67, P4, P5 ;  /* 0x0000001551057210 */ /* 0x000fca00027ea443 */
[----:B------:R0:W-:Y:S01]  /*38e0*/  @P2 STG.E.U16 desc[UR38][R4.64+0x12], R31 ;  /* 0x0000121f04002986 */ /* 0x0001e2000c101526 */
[----:B------:R-:W-:Y:S05]  /*38f0*/  @!P3 BRA `(.L_x_80) ;  /* 0x000000000004b947 */ /* 0x000fea0003800000 */
[----:B------:R0:W5:Y:S02]  /*3900*/  LDG.E.LTC128B.U16 R80, desc[UR38][R40.64+0x20] ;  /* 0x0000202628507981 */ /* 0x000164000c1e1520 */
.L_x_80:
[----:B------:R-:W-:Y:S05]  /*3910*/  BSYNC B1 ;  /* 0x0000000000017941 */ /* 0x000fea0003800000 */
.L_x_79:
        /* <DEDUP_REMOVED lines=9> */
.L_x_82:
[----:B------:R-:W-:Y:S05]  /*39b0*/  BSYNC B1 ;  /* 0x0000000000017941 */ /* 0x000fea0003800000 */
.L_x_81:
        /* <DEDUP_REMOVED lines=9> */
.L_x_84:
[----:B------:R-:W-:Y:S05]  /*3a50*/  BSYNC B1 ;  /* 0x0000000000017941 */ /* 0x000fea0003800000 */
.L_x_83:
        /* <DEDUP_REMOVED lines=9> */
.L_x_86:
[----:B------:R-:W-:Y:S05]  /*3af0*/  BSYNC B1 ;  /* 0x0000000000017941 */ /* 0x000fea0003800000 */
.L_x_85:
        /* <DEDUP_REMOVED lines=9> */
.L_x_88:
[----:B------:R-:W-:Y:S05]  /*3b90*/  BSYNC B1 ;  /* 0x0000000000017941 */ /* 0x000fea0003800000 */
.L_x_87:
        /* <DEDUP_REMOVED lines=9> */
.L_x_90:
[----:B------:R-:W-:Y:S05]  /*3c30*/  BSYNC B1 ;  /* 0x0000000000017941 */ /* 0x000fea0003800000 */
.L_x_89:
        /* <DEDUP_REMOVED lines=9> */
.L_x_92:
[----:B------:R-:W-:Y:S05]  /*3cd0*/  BSYNC B1 ;  /* 0x0000000000017941 */ /* 0x000fea0003800000 */
.L_x_91:
        /* <DEDUP_REMOVED lines=9> */
.L_x_94:
[----:B------:R-:W-:Y:S05]  /*3d70*/  BSYNC B1 ;  /* 0x0000000000017941 */ /* 0x000fea0003800000 */
.L_x_93:
[----:B------:R-:W-:Y:S05]  /*3d80*/  @!P1 BRA `(.L_x_95) ;  /* 0x0000000800a89947 */ /* 0x000fea0003800000 */
[----:B-----5:R-:W-:-:S04]  /*3d90*/  IMAD.U32 R80, R80, 0x10000, RZ ;  /* 0x0001000050507824 */ /* 0x020fc800078e00ff */
[----:B------:R-:W-:-:S04]  /*3da0*/  FMUL R80, R80, R59 ;  /* 0x0000003b50507220 */ /* 0x000fc80000400000 */
[----:B------:R-:W-:-:S05]  /*3db0*/  FFMA R80, R39, R58, R80 ;  /* 0x0000003a27507223 */ /* 0x000fca0000000050 */
[----:B------:R-:W-:-:S05]  /*3dc0*/  F2FP.BF16.F32.PACK_AB R80, RZ, R80 ;  /* 0x00000050ff50723e */ /* 0x000fca00000010ff */
[----:B------:R0:W-:Y:S01]  /*3dd0*/  STG.E.U16 desc[UR38][R4.64+0x32], R80 ;  /* 0x0000325004007986 */ /* 0x0001e2000c101526 */
[----:B------:R-:W-:Y:S05]  /*3de0*/  BRA `(.L_x_95) ;  /* 0x0000000800907947 */ /* 0x000fea0003800000 */
.L_x_34:
[----:B------:R-:W-:Y:S01]  /*3df0*/  ULDC.64 UR4, c[0x0][0x5c0] ;  /* 0x0001700000047ab9 */ /* 0x000fe20000000a00 */
[----:B------:R-:W-:Y:S01]  /*3e00*/  ISETP.GT.AND P5, PT, R3, 0x1, P3 ;  /* 0x000000010300780c */ /* 0x000fe20001fa4270 */
[-C--:B------:R-:W-:Y:S01]  /*3e10*/  FMUL R40, R40, R58.reuse ;  /* 0x0000003a28287220 */ /* 0x080fe20000400000 */
[----:B------:R-:W-:Y:S01]  /*3e20*/  LEA R4, P1, R80, UR4, 0x1 ;  /* 0x0000000450047c11 */ /* 0x000fe2000f8208ff */
[-C--:B------:R-:W-:Y:S01]  /*3e30*/  FMUL R41, R41, R58.reuse ;  /* 0x0000003a29297220 */ /* 0x080fe20000400000 */
[C---:B------:R-:W-:Y:S01]  /*3e40*/  IMAD.SHL.U32 R21, R60.reuse, 0x2, RZ ;  /* 0x000000023c157824 */ /* 0x040fe200078e00ff */
[----:B------:R-:W-:Y:S01]  /*3e50*/  SHF.L.U64.HI R15, R60, 0x1, R61 ;  /* 0x000000013c0f7819 */ /* 0x000fe2000001023d */
[-C--:B------:R-:W-:Y:S01]  /*3e60*/  FMUL R42, R42, R58.reuse ;  /* 0x0000003a2a2a7220 */ /* 0x080fe20000400000 */
[----:B------:R-:W-:Y:S01]  /*3e70*/  LEA.HI.X R5, R80, UR5, R83, 0x1, P1 ;  /* 0x0000000550057c11 */ /* 0x000fe200088f0c53 */
[-C--:B------:R-:W-:Y:S01]  /*3e80*/  FMUL R43, R43, R58.reuse ;  /* 0x0000003a2b2b7220 */ /* 0x080fe20000400000 */
[----:B------:R-:W-:Y:S01]  /*3e90*/  ISETP.GT.AND P1, PT, R76, 0x8, PT ;  /* 0x000000084c00780c */ /* 0x000fe20003f24270 */
[----:B------:R-:W-:Y:S01]  /*3ea0*/  FMUL R44, R44, R58 ;  /* 0x0000003a2c2c7220 */ /* 0x000fe20000400000 */
[----:B------:R-:W-:Y:S01]  /*3eb0*/  F2FP.BF16.F32.PACK_AB R40, RZ, R40 ;  /* 0x00000028ff28723e */ /* 0x000fe200000010ff */
[-C--:B------:R-:W-:Y:S01]  /*3ec0*/  FMUL R45, R45, R58.reuse ;  /* 0x0000003a2d2d7220 */ /* 0x080fe20000400000 */
[----:B------:R-:W-:Y:S01]  /*3ed0*/  F2FP.BF16.F32.PACK_AB R41, RZ, R41 ;  /* 0x00000029ff29723e */ /* 0x000fe200000010ff */
[----:B------:R-:W-:Y:S01]  /*3ee0*/  FMUL R46, R46, R58 ;  /* 0x0000003a2e2e7220 */ /* 0x000fe20000400000 */
[----:B------:R-:W-:Y:S01]  /*3ef0*/  IADD3 R6, P4, R21, R4, RZ ;  /* 0x0000000415067210 */ /* 0x000fe20007f9e0ff */
[----:B------:R-:W-:Y:S01]  /*3f00*/  @P0 STG.E.U16 desc[UR38][R4.64], R40 ;  /* 0x0000002804000986 */ /* 0x000fe2000c101526 */
[----:B------:R-:W-:Y:S01]  /*3f10*/  ISETP.GT.AND P2, PT, R3, RZ, P1 ;  /* 0x000000ff0300720c */ /* 0x000fe20000f44270 */
[-C--:B------:R-:W-:Y:S01]  /*3f20*/  FMUL R47, R47, R58.reuse ;  /* 0x0000003a2f2f7220 */ /* 0x080fe20000400000 */
[----:B------:R-:W-:Y:S01]  /*3f30*/  ISETP.GT.AND P0, PT, R3, 0x1, P1 ;  /* 0x000000010300780c */ /* 0x000fe20000f04270 */
[----:B------:R-:W-:Y:S01]  /*3f40*/  @P5 STG.E.U16 desc[UR38][R4.64+0x2], R41 ;  /* 0x0000022904005986 */ /* 0x000fe2000c101526 */
[----:B------:R-:W-:Y:S01]  /*3f50*/  IMAD.X R7, R15, 0x1, R5, P4 ;  /* 0x000000010f077824 */ /* 0x000fe200020e0605 */
[C---:B------:R-:W-:Y:S01]  /*3f60*/  ISETP.GT.AND P4, PT, R3.reuse, 0x8, P3 ;  /* 0x000000080300780c */ /* 0x040fe20001f84270 */
[-C--:B------:R-:W-:Y:S01]  /*3f70*/  FMUL R48, R48, R58.reuse ;  /* 0x0000003a30307220 */ /* 0x080fe20000400000 */
[----:B------:R-:W-:Y:S01]  /*3f80*/  ISETP.GT.AND P5, PT, R3, 0x9, P3 ;  /* 0x000000090300780c */ /* 0x000fe20001fa4270 */
[----:B------:R-:W-:Y:S01]  /*3f90*/  FMUL R49, R49, R58 ;  /* 0x0000003a31317220 */ /* 0x000fe20000400000 */
[----:B------:R-:W-:Y:S01]  /*3fa0*/  F2FP.BF16.F32.PACK_AB R42, RZ, R42 ;  /* 0x0000002aff2a723e */ /* 0x000fe200000010ff */
[-C--:B------:R-:W-:Y:S01]  /*3fb0*/  FMUL R50, R50, R58.reuse ;  /* 0x0000003a32327220 */ /* 0x080fe20000400000 */
[----:B------:R-:W-:Y:S01]  /*3fc0*/  F2FP.BF16.F32.PACK_AB R43, RZ, R43 ;  /* 0x0000002bff2b723e */ /* 0x000fe200000010ff */
[----:B------:R-:W-:Y:S01]  /*3fd0*/  FMUL R51, R51, R58 ;  /* 0x0000003a33337220 */ /* 0x000fe20000400000 */
[----:B------:R-:W-:Y:S01]  /*3fe0*/  F2FP.BF16.F32.PACK_AB R44, RZ, R44 ;  /* 0x0000002cff2c723e */ /* 0x000fe200000010ff */
[----:B------:R-:W-:Y:S01]  /*3ff0*/  @P2 STG.E.U16 desc[UR38][R6.64], R42 ;  /* 0x0000002a06002986 */ /* 0x000fe2000c101526 */
[----:B------:R-:W-:Y:S01]  /*4000*/  F2FP.BF16.F32.PACK_AB R45, RZ, R45 ;  /* 0x0000002dff2d723e */ /* 0x000fe200000010ff */
[-C--:B------:R-:W-:Y:S01]  /*4010*/  FMUL R53, R53, R58.reuse ;  /* 0x0000003a35357220 */ /* 0x080fe20000400000 */
[C---:B------:R-:W-:Y:S01]  /*4020*/  ISETP.GT.AND P2, PT, R3.reuse, 0x8, P1 ;  /* 0x000000080300780c */ /* 0x040fe20000f44270 */
[----:B------:R-:W-:Y:S01]  /*4030*/  @P0 STG.E.U16 desc[UR38][R6.64+0x2], R43 ;  /* 0x0000022b06000986 */ /* 0x000fe2000c101526 */
[C---:B------:R-:W-:Y:S01]  /*4040*/  ISETP.GT.AND P0, PT, R3.reuse, 0x9, P1 ;  /* 0x000000090300780c */ /* 0x040fe20000f04270 */
[----:B------:R-:W-:Y:S01]  /*4050*/  FMUL R52, R52, R58 ;  /* 0x0000003a34347220 */ /* 0x000fe20000400000 */
[----:B------:R-:W-:Y:S01]  /*4060*/  F2FP.BF16.F32.PACK_AB R46, RZ, R46 ;  /* 0x0000002eff2e723e */ /* 0x000fe200000010ff */
[----:B------:R-:W-:Y:S01]  /*4070*/  @P4 STG.E.U16 desc[UR38][R4.64+0x10], R44 ;  /* 0x0000102c04004986 */ /* 0x000fe2000c101526 */
[C---:B------:R-:W-:Y:S01]  /*4080*/  ISETP.GT.AND P4, PT, R3.reuse, 0x10, P3 ;  /* 0x000000100300780c */ /* 0x040fe20001f84270 */
[-C--:B------:R-:W-:Y:S01]  /*4090*/  FMUL R54, R54, R58.reuse ;  /* 0x0000003a36367220 */ /* 0x080fe20000400000 */
[----:B------:R-:W-:Y:S01]  /*40a0*/  F2FP.BF16.F32.PACK_AB R47, RZ, R47 ;  /* 0x0000002fff2f723e */ /* 0x000fe200000010ff */
[----:B------:R-:W-:Y:S01]  /*40b0*/  @P5 STG.E.U16 desc[UR38][R4.64+0x12], R45 ;  /* 0x0000122d04005986 */ /* 0x000fe2000c101526 */
[----:B------:R-:W-:Y:S01]  /*40c0*/  ISETP.GT.AND P5, PT, R3, 0x11, P3 ;  /* 0x000000110300780c */ /* 0x000fe20001fa4270 */
[----:B------:R-:W-:Y:S01]  /*40d0*/  FMUL R55, R55, R58 ;  /* 0x0000003a37377220 */ /* 0x000fe20000400000 */
[----:B------:R-:W-:Y:S01]  /*40e0*/  F2FP.BF16.F32.PACK_AB R48, RZ, R48 ;  /* 0x00000030ff30723e */ /* 0x000fe200000010ff */
[----:B------:R-:W-:Y:S01]  /*40f0*/  @P2 STG.E.U16 desc[UR38][R6.64+0x10], R46 ;  /* 0x0000102e06002986 */ /* 0x000fe2000c101526 */
[----:B------:R-:W-:Y:S01]  /*4100*/  F2FP.BF16.F32.PACK_AB R49, RZ, R49 ;  /* 0x00000031ff31723e */ /* 0x000fe200000010ff */
[----:B------:R-:W-:Y:S01]  /*4110*/  FMUL R24, R24, R58 ;  /* 0x0000003a18187220 */ /* 0x000fe20000400000 */
[----:B------:R-:W-:Y:S01]  /*4120*/  ISETP.GT.AND P2, PT, R3, 0x10, P1 ;  /* 0x000000100300780c */ /* 0x000fe20000f44270 */
[----:B------:R-:W-:Y:S01]  /*4130*/  @P0 STG.E.U16 desc[UR38][R6.64+0x12], R47 ;  /* 0x0000122f06000986 */ /* 0x000fe2000c101526 */
[----:B------:R-:W-:Y:S01]  /*4140*/  F2FP.BF16.F32.PACK_AB R50, RZ, R50 ;  /* 0x00000032ff32723e */ /* 0x000fe200000010ff */
[----:B------:R-:W-:Y:S01]  /*4150*/  IMAD R9, R13, 0xf0, RZ ;  /* 0x000000f00d097824 */ /* 0x000fe200078e02ff */
[----:B------:R-:W-:Y:S01]  /*4160*/  F2FP.BF16.F32.PACK_AB R51, RZ, R51 ;  /* 0x00000033ff33723e */ /* 0x000fe200000010ff */
[----:B------:R-:W-:Y:S01]  /*4170*/  @P4 STG.E.U16 desc[UR38][R4.64+0x20], R48 ;  /* 0x0000203004004986 */ /* 0x000fe2000c101526 */
[C---:B------:R-:W-:Y:S01]  /*4180*/  ISETP.GT.AND P4, PT, R3.reuse, 0x11, P1 ;  /* 0x000000110300780c */ /* 0x040fe20000f84270 */
[----:B------:R-:W-:Y:S01]  /*4190*/  IMAD.WIDE.U32 R10, R12, 0xf0, R6 ;  /* 0x000000f00c0a7825 */ /* 0x000fe200078e0006 */
[----:B------:R-:W-:Y:S01]  /*41a0*/  F2FP.BF16.F32.PACK_AB R53, RZ, R53 ;  /* 0x00000035ff35723e */ /* 0x000fe200000010ff */
[----:B------:R-:W-:Y:S01]  /*41b0*/  @P5 STG.E.U16 desc[UR38][R4.64+0x22], R49 ;  /* 0x0000223104005986 */ /* 0x000fe2000c101526 */
[----:B------:R-:W-:Y:S01]  /*41c0*/  ISETP.GT.AND P5, PT, R3, 0x18, P3 ;  /* 0x000000180300780c */ /* 0x000fe20001fa4270 */
[-C--:B------:R-:W-:Y:S01]  /*41d0*/  FMUL R25, R25, R58.reuse ;  /* 0x0000003a19197220 */ /* 0x080fe20000400000 */
[----:B------:R-:W-:Y:S01]  /*41e0*/  ISETP.GT.AND P3, PT, R3, 0x19, P3 ;  /* 0x000000190300780c */ /* 0x000fe20001f64270 */
[----:B------:R-:W-:Y:S01]  /*41f0*/  @P2 STG.E.U16 desc[UR38][R6.64+0x20], R50 ;  /* 0x0000203206002986 */ /* 0x000fe2000c101526 */
[----:B------:R-:W-:Y:S01]  /*4200*/  ISETP.GT.AND P2, PT, R76, 0x80, PT ;  /* 0x000000804c00780c */ /* 0x000fe20003f44270 */
[----:B------:R-:W-:Y:S01]  /*4210*/  FMUL R26, R26, R58 ;  /* 0x0000003a1a1a7220 */ /* 0x000fe20000400000 */
[----:B------:R-:W-:Y:S01]  /*4220*/  F2FP.BF16.F32.PACK_AB R52, RZ, R52 ;  /* 0x00000034ff34723e */ /* 0x000fe200000010ff */
[----:B------:R-:W-:Y:S01]  /*4230*/  FMUL R27, R27, R58 ;  /* 0x0000003a1b1b7220 */ /* 0x000fe20000400000 */
[----:B------:R-:W-:Y:S01]  /*4240*/  F2FP.BF16.F32.PACK_AB R54, RZ, R54 ;  /* 0x00000036ff36723e */ /* 0x000fe200000010ff */
[----:B------:R-:W-:Y:S01]  /*4250*/  @P4 STG.E.U16 desc[UR38][R6.64+0x22], R51 ;  /* 0x0000223306004986 */ /* 0x000fe2000c101526 */
[C---:B------:R-:W-:Y:S01]  /*4260*/  ISETP.GT.AND P4, PT, R3.reuse, 0x18, P1 ;  /* 0x000000180300780c */ /* 0x040fe20000f84270 */
[-C--:B------:R-:W-:Y:S01]  /*4270*/  FMUL R28, R28, R58.reuse ;  /* 0x0000003a1c1c7220 */ /* 0x080fe20000400000 */
[C---:B------:R-:W-:Y:S01]  /*4280*/  ISETP.GT.AND P1, PT, R3.reuse, 0x19, P1 ;  /* 0x000000190300780c */ /* 0x040fe20000f24270 */
[----:B------:R-:W-:Y:S01]  /*4290*/  @P5 STG.E.U16 desc[UR38][R4.64+0x30], R52 ;  /* 0x0000303404005986 */ /* 0x000fe2000c101526 */
[----:B------:R-:W-:Y:S01]  /*42a0*/  ISETP.GT.AND P5, PT, R3, 0x1, P2 ;  /* 0x000000010300780c */ /* 0x000fe200017a4270 */
[-C--:B------:R-:W-:Y:S01]  /*42b0*/  FMUL R29, R29, R58.reuse ;  /* 0x0000003a1d1d7220 */ /* 0x080fe20000400000 */
[----:B------:R-:W-:Y:S01]  /*42c0*/  F2FP.BF16.F32.PACK_AB R55, RZ, R55 ;  /* 0x00000037ff37723e */ /* 0x000fe200000010ff */
[----:B------:R0:W-:Y:S01]  /*42d0*/  @P3 STG.E.U16 desc[UR38][R4.64+0x32], R53 ;  /* 0x0000323504003986 */ /* 0x0001e2000c101526 */
[----:B------:R-:W-:Y:S01]  /*42e0*/  ISETP.GT.AND P3, PT, R3, RZ, P2 ;  /* 0x000000ff0300720c */ /* 0x000fe20001764270 */
[----:B------:R-:W-:Y:S01]  /*42f0*/  FMUL R30, R30, R58 ;  /* 0x0000003a1e1e7220 */ /* 0x000fe20000400000 */
[----:B------:R-:W-:Y:S01]  /*4300*/  F2FP.BF16.F32.PACK_AB R24, RZ, R24 ;  /* 0x00000018ff18723e */ /* 0x000fe200000010ff */
[-C--:B------:R-:W-:Y:S01]  /*4310*/  FMUL R31, R31, R58.reuse ;  /* 0x0000003a1f1f7220 */ /* 0x080fe20000400000 */
[----:B------:R-:W-:Y:S01]  /*4320*/  ISETP.GT.AND P0, PT, R76, 0x88, PT ;  /* 0x000000884c00780c */ /* 0x000fe20003f04270 */
[----:B------:R-:W-:Y:S01]  /*4330*/  @P4 STG.E.U16 desc[UR38][R6.64+0x30], R54 ;  /* 0x0000303606004986 */ /* 0x000fe2000c101526 */
[----:B------:R-:W-:Y:S01]  /*4340*/  F2FP.BF16.F32.PACK_AB R25, RZ, R25 ;  /* 0x00000019ff19723e */ /* 0x000fe200000010ff */
[----:B------:R-:W-:Y:S01]  /*4350*/  FMUL R32, R32, R58 ;  /* 0x0000003a20207220 */ /* 0x000fe20000400000 */
[C---:B------:R-:W-:Y:S01]  /*4360*/  ISETP.GT.AND P4, PT, R3.reuse, 0x8, P2 ;  /* 0x000000080300780c */ /* 0x040fe20001784270 */
[----:B------:R1:W-:Y:S01]  /*4370*/  @P1 STG.E.U16 desc[UR38][R6.64+0x32], R55 ;  /* 0x0000323706001986 */ /* 0x0003e2000c101526 */
[----:B------:R-:W-:Y:S01]  /*4380*/  ISETP.GT.AND P1, PT, R3, RZ, P0 ;  /* 0x000000ff0300720c */ /* 0x000fe20000724270 */
[----:B0-----:R-:W-:Y:S01]  /*4390*/  IMAD.IADD R5, R11, 0x1, R9 ;  /* 0x000000010b057824 */ /* 0x001fe200078e0209 */
[----:B------:R-:W-:Y:S01]  /*43a0*/  F2FP.BF16.F32.PACK_AB R26, RZ, R26 ;  /* 0x0000001aff1a723e */ /* 0x000fe200000010ff */
[--C-:B------:R-:W-:Y:S01]  /*43b0*/  @P3 IMAD.MOV.U32 R4, RZ, RZ, R10.reuse ;  /* 0x000000ffff043224 */ /* 0x100fe200078e000a */
[----:B------:R-:W-:Y:S01]  /*43c0*/  F2FP.BF16.F32.PACK_AB R27, RZ, R27 ;  /* 0x0000001bff1b723e */ /* 0x000fe200000010ff */
[----:B------:R-:W-:Y:S01]  /*43d0*/  FMUL R33, R33, R58 ;  /* 0x0000003a21217220 */ /* 0x000fe20000400000 */
[----:B------:R-:W-:Y:S01]  /*43e0*/  F2FP.BF16.F32.PACK_AB R28, RZ, R28 ;  /* 0x0000001cff1c723e */ /* 0x000fe200000010ff */
[-C--:B------:R-:W-:Y:S01]  /*43f0*/  FMUL R34, R34, R58.reuse ;  /* 0x0000003a22227220 */ /* 0x080fe20000400000 */
[----:B------:R0:W-:Y:S01]  /*4400*/  @P3 STG.E.U16 desc[UR38][R4.64], R24 ;  /* 0x0000001804003986 */ /* 0x0001e2000c101526 */
[----:B------:R-:W-:Y:S01]  /*4410*/  ISETP.GT.AND P3, PT, R3, 0x1, P0 ;  /* 0x000000010300780c */ /* 0x000fe20000764270 */
[----:B------:R-:W-:Y:S01]  /*4420*/  FMUL R35, R35, R58 ;  /* 0x0000003a23237220 */ /* 0x000fe20000400000 */
[----:B-1----:R-:W-:Y:S01]  /*4430*/  IMAD.IADD R7, R9, 0x1, R11 ;  /* 0x0000000109077824 */ /* 0x002fe200078e020b */
[----:B------:R-:W-:Y:S01]  /*4440*/  F2FP.BF16.F32.PACK_AB R29, RZ, R29 ;  /* 0x0000001dff1d723e */ /* 0x000fe200000010ff */
[--C-:B------:R-:W-:Y:S01]  /*4450*/  @P4 IMAD.MOV.U32 R6, RZ, RZ, R10.reuse ;  /* 0x000000ffff064224 */ /* 0x100fe200078e000a */
[----:B------:R-:W-:Y:S01]  /*4460*/  F2FP.BF16.F32.PACK_AB R30, RZ, R30 ;  /* 0x0000001eff1e723e */ /* 0x000fe200000010ff */
[-C--:B------:R-:W-:Y:S01]  /*4470*/  FMUL R36, R36, R58.reuse ;  /* 0x0000003a24247220 */ /* 0x080fe20000400000 */
[----:B------:R-:W-:Y:S01]  /*4480*/  F2FP.BF16.F32.PACK_AB R31, RZ, R31 ;  /* 0x0000001fff1f723e */ /* 0x000fe200000010ff */
[----:B------:R-:W-:Y:S01]  /*4490*/  FMUL R37, R37, R58 ;  /* 0x0000003a25257220 */ /* 0x000fe20000400000 */
[----:B------:R-:W-:Y:S01]  /*44a0*/  F2FP.BF16.F32.PACK_AB R32, RZ, R32 ;  /* 0x00000020ff20723e */ /* 0x000fe200000010ff */
[-C--:B------:R-:W-:Y:S01]  /*44b0*/  FMUL R38, R38, R58.reuse ;  /* 0x0000003a26267220 */ /* 0x080fe20000400000 */
[----:B0-----:R-:W-:Y:S01]  /*44c0*/  @P5 IMAD.MOV.U32 R4, RZ, RZ, R10 ;  /* 0x000000ffff045224 */ /* 0x001fe200078e000a */
[----:B------:R-:W-:Y:S01]  /*44d0*/  F2FP.BF16.F32.PACK_AB R33, RZ, R33 ;  /* 0x00000021ff21723e */ /* 0x000fe200000010ff */
[----:B------:R-:W-:Y:S01]  /*44e0*/  FMUL R39, R39, R58 ;  /* 0x0000003a27277220 */ /* 0x000fe20000400000 */
[----:B------:R-:W-:-:S02]  /*44f0*/  F2FP.BF16.F32.PACK_AB R34, RZ, R34 ;  /* 0x00000022ff22723e */ /* 0x000fc400000010ff */
[----:B------:R0:W-:Y:S01]  /*4500*/  @P5 STG.E.U16 desc[UR38][R4.64+0x2], R25 ;  /* 0x0000021904005986 */ /* 0x0001e2000c101526 */
[----:B------:R-:W-:Y:S02]  /*4510*/  F2FP.BF16.F32.PACK_AB R35, RZ, R35 ;  /* 0x00000023ff23723e */ /* 0x000fe400000010ff */
[----:B------:R-:W-:Y:S02]  /*4520*/  F2FP.BF16.F32.PACK_AB R36, RZ, R36 ;  /* 0x00000024ff24723e */ /* 0x000fe400000010ff */
[----:B------:R-:W-:Y:S02]  /*4530*/  F2FP.BF16.F32.PACK_AB R37, RZ, R37 ;  /* 0x00000025ff25723e */ /* 0x000fe400000010ff */
[----:B------:R-:W-:Y:S02]  /*4540*/  F2FP.BF16.F32.PACK_AB R38, RZ, R38 ;  /* 0x00000026ff26723e */ /* 0x000fe400000010ff */
[----:B------:R-:W-:Y:S02]  /*4550*/  F2FP.BF16.F32.PACK_AB R39, RZ, R39 ;  /* 0x00000027ff27723e */ /* 0x000fe400000010ff */
[----:B0-----:R-:W-:-:S05]  /*4560*/  IADD3 R4, P5, R21, R10, RZ ;  /* 0x0000000a15047210 */ /* 0x001fca0007fbe0ff */
[----:B------:R-:W-:Y:S01]  /*4570*/  IMAD.X R5, R15, 0x1, R5, P5 ;  /* 0x000000010f057824 */ /* 0x000fe200028e0605 */
[----:B------:R-:W-:-:S04]  /*4580*/  ISETP.GT.AND P5, PT, R3, 0x9, P0 ;  /* 0x000000090300780c */ /* 0x000fc800007a4270 */
[----:B------:R-:W-:Y:S01]  /*4590*/  @P1 STG.E.U16 desc[UR38][R4.64], R26 ;  /* 0x0000001a04001986 */ /* 0x000fe2000c101526 */
[----:B------:R-:W-:-:S03]  /*45a0*/  ISETP.GT.AND P1, PT, R3, 0x9, P2 ;  /* 0x000000090300780c */ /* 0x000fc60001724270 */
[----:B------:R0:W-:Y:S01]  /*45b0*/  @P3 STG.E.U16 desc[UR38][R4.64+0x2], R27 ;  /* 0x0000021b04003986 */ /* 0x0001e2000c101526 */
[----:B------:R-:W-:-:S03]  /*45c0*/  ISETP.GT.AND P3, PT, R3, 0x8, P0 ;  /* 0x000000080300780c */ /* 0x000fc60000764270 */
[----:B------:R-:W-:Y:S01]  /*45d0*/  @P4 STG.E.U16 desc[UR38][R6.64+0x10], R28 ;  /* 0x0000101c06004986 */ /* 0x000fe2000c101526 */
[----:B------:R-:W-:-:S05]  /*45e0*/  IADD3 R8, P4, R21, R10, RZ ;  /* 0x0000000a15087210 */ /* 0x000fca0007f9e0ff */
[----:B------:R-:W-:Y:S01]  /*45f0*/  IMAD.X R9, R7, 0x1, R15, P4 ;  /* 0x0000000107097824 */ /* 0x000fe200020e060f */
[----:B------:R-:W-:Y:S01]  /*4600*/  ISETP.GT.AND P4, PT, R3, 0x10, P2 ;  /* 0x000000100300780c */ /* 0x000fe20001784270 */
[----:B0-----:R-:W-:Y:S02]  /*4610*/  @P1 IMAD.MOV.U32 R4, RZ, RZ, R10 ;  /* 0x000000ffff041224 */ /* 0x001fe400078e000a */
[----:B------:R-:W-:-:S05]  /*4620*/  @P1 IMAD.MOV.U32 R5, RZ, RZ, R7 ;  /* 0x000000ffff051224 */ /* 0x000fca00078e0007 */
[----:B------:R0:W-:Y:S01]  /*4630*/  @P1 STG.E.U16 desc[UR38][R4.64+0x12], R29 ;  /* 0x0000121d04001986 */ /* 0x0001e2000c101526 */
[----:B------:R-:W-:-:S03]  /*4640*/  ISETP.GT.AND P1, PT, R3, 0x18, P2 ;  /* 0x000000180300780c */ /* 0x000fc60001724270 */
[----:B------:R-:W-:Y:S01]  /*4650*/  @P3 STG.E.U16 desc[UR38][R8.64+0x10], R30 ;  /* 0x0000101e08003986 */ /* 0x000fe2000c101526 */
[C---:B------:R-:W-:Y:S02]  /*4660*/  ISETP.GT.AND P3, PT, R3.reuse, 0x11, P2 ;  /* 0x000000110300780c */ /* 0x040fe40001764270 */
[----:B------:R-:W-:Y:S01]  /*4670*/  ISETP.GT.AND P2, PT, R3, 0x19, P2 ;  /* 0x000000190300780c */ /* 0x000fe20001744270 */
[----:B0-----:R-:W-:Y:S02]  /*4680*/  @P5 IMAD.MOV.U32 R4, RZ, RZ, R8 ;  /* 0x000000ffff045224 */ /* 0x001fe400078e0008 */
[----:B------:R-:W-:-:S04]  /*4690*/  @P5 IMAD.MOV.U32 R5, RZ, RZ, R9 ;  /* 0x000000ffff055224 */ /* 0x000fc800078e0009 */
[----:B------:R-:W-:Y:S01]  /*46a0*/  @P1 IMAD.MOV.U32 R6, RZ, RZ, R10 ;  /* 0x000000ffff061224 */ /* 0x000fe200078e000a */
[----:B------:R0:W-:Y:S01]  /*46b0*/  @P5 STG.E.U16 desc[UR38][R4.64+0x12], R31 ;  /* 0x0000121f04005986 */ /* 0x0001e2000c101526 */
[----:B------:R-:W-:-:S04]  /*46c0*/  ISETP.GT.AND P5, PT, R3, 0x10, P0 ;  /* 0x000000100300780c */ /* 0x000fc800007a4270 */
[--C-:B------:R-:W-:Y:S02]  /*46d0*/  @P2 IMAD.MOV.U32 R11, RZ, RZ, R7.reuse ;  /* 0x000000ffff0b2224 */ /* 0x100fe400078e0007 */
[----:B0-----:R-:W-:Y:S02]  /*46e0*/  @P4 IMAD.MOV.U32 R4, RZ, RZ, R10 ;  /* 0x000000ffff044224 */ /* 0x001fe400078e000a */
[----:B------:R-:W-:-:S05]  /*46f0*/  @P4 IMAD.MOV.U32 R5, RZ, RZ, R7 ;  /* 0x000000ffff054224 */ /* 0x000fca00078e0007 */
[----:B------:R0:W-:Y:S01]  /*4700*/  @P4 STG.E.U16 desc[UR38][R4.64+0x20], R32 ;  /* 0x0000202004004986 */ /* 0x0001e2000c101526 */
[----:B------:R-:W-:Y:S01]  /*4710*/  ISETP.GT.AND P4, PT, R3, 0x11, P0 ;  /* 0x000000110300780c */ /* 0x000fe20000784270 */
[----:B0-----:R-:W-:Y:S02]  /*4720*/  @P3 IMAD.MOV.U32 R4, RZ, RZ, R10 ;  /* 0x000000ffff043224 */ /* 0x001fe400078e000a */
[----:B------:R-:W-:-:S05]  /*4730*/  @P3 IMAD.MOV.U32 R5, RZ, RZ, R7 ;  /* 0x000000ffff053224 */ /* 0x000fca00078e0007 */
[----:B------:R0:W-:Y:S01]  /*4740*/  @P3 STG.E.U16 desc[UR38][R4.64+0x22], R33 ;  /* 0x0000222104003986 */ /* 0x0001e2000c101526 */
[C---:B------:R-:W-:Y:S02]  /*4750*/  ISETP.GT.AND P3, PT, R3.reuse, 0x18, P0 ;  /* 0x000000180300780c */ /* 0x040fe40000764270 */
[----:B------:R-:W-:Y:S01]  /*4760*/  ISETP.GT.AND P0, PT, R3, 0x19, P0 ;  /* 0x000000190300780c */ /* 0x000fe20000704270 */
[----:B0-----:R-:W-:Y:S02]  /*4770*/  @P5 IMAD.MOV.U32 R4, RZ, RZ, R8 ;  /* 0x000000ffff045224 */ /* 0x001fe400078e0008 */
[----:B------:R-:W-:-:S05]  /*4780*/  @P5 IMAD.MOV.U32 R5, RZ, RZ, R9 ;  /* 0x000000ffff055224 */ /* 0x000fca00078e0009 */
[----:B------:R0:W-:Y:S02]  /*4790*/  @P5 STG.E.U16 desc[UR38][R4.64+0x20], R34 ;  /* 0x0000202204005986 */ /* 0x0001e4000c101526 */
[----:B0-----:R-:W-:Y:S02]  /*47a0*/  @P4 IMAD.MOV.U32 R4, RZ, RZ, R8 ;  /* 0x000000ffff044224 */ /* 0x001fe400078e0008 */
[----:B------:R-:W-:-:S05]  /*47b0*/  @P4 IMAD.MOV.U32 R5, RZ, RZ, R9 ;  /* 0x000000ffff054224 */ /* 0x000fca00078e0009 */
[----:B------:R0:W-:Y:S04]  /*47c0*/  @P4 STG.E.U16 desc[UR38][R4.64+0x22], R35 ;  /* 0x0000222304004986 */ /* 0x0001e8000c101526 */
[----:B------:R1:W-:Y:S04]  /*47d0*/  @P1 STG.E.U16 desc[UR38][R6.64+0x30], R36 ;  /* 0x0000302406001986 */ /* 0x0003e8000c101526 */
[----:B------:R1:W-:Y:S01]  /*47e0*/  @P2 STG.E.U16 desc[UR38][R10.64+0x32], R37 ;  /* 0x000032250a002986 */ /* 0x0003e2000c101526 */
[----:B0-----:R-:W-:Y:S02]  /*47f0*/  @P3 IMAD.MOV.U32 R4, RZ, RZ, R8 ;  /* 0x000000ffff043224 */ /* 0x001fe400078e0008 */
[----:B------:R-:W-:-:S05]  /*4800*/  @P3 IMAD.MOV.U32 R5, RZ, RZ, R9 ;  /* 0x000000ffff053224 */ /* 0x000fca00078e0009 */
[----:B------:R1:W-:Y:S04]  /*4810*/  @P3 STG.E.U16 desc[UR38][R4.64+0x30], R38 ;  /* 0x0000302604003986 */ /* 0x0003e8000c101526 */
[----:B------:R1:W-:Y:S02]  /*4820*/  @P0 STG.E.U16 desc[UR38][R8.64+0x32], R39 ;  /* 0x0000322708000986 */ /* 0x0003e4000c101526 */
.L_x_95:
[----:B------:R-:W-:Y:S05]  /*4830*/  BSYNC B0 ;  /* 0x0000000000007941 */ /* 0x000fea0003800000 */
.L_x_33:
[----:B------:R-:W-:Y:S01]  /*4840*/  IADD3 R16, P0, R16, UR36, RZ ;  /* 0x0000002410107c10 */ /* 0x000fe2000ff1e0ff */
[----:B------:R-:W-:Y:S01]  /*4850*/  ULDC.64 UR4, c[0x0][0x650] ;  /* 0x0001940000047ab9 */ /* 0x000fe20000000a00 */
[----:B------:R-:W-:Y:S01]  /*4860*/  PRMT R3, RZ, 0x7610, R3 ;  /* 0x00007610ff037816 */ /* 0x000fe20000000003 */
[----:B------:R-:W-:Y:S01]  /*4870*/  IMAD.MOV.U32 R70, RZ, RZ, -0x1 ;  /* 0xffffffffff467424 */ /* 0x000fe200078e00ff */
[----:B------:R-:W-:Y:S01]  /*4880*/  IADD3.X R17, R17, UR42, RZ, P0, !PT ;  /* 0x0000002a11117c10 */ /* 0x000fe200087fe4ff */
[----:B------:R-:W-:Y:S01]  /*4890*/  IMAD.MOV.U32 R23, RZ, RZ, -0x1 ;  /* 0xffffffffff177424 */ /* 0x000fe200078e00ff */
[----:B------:R-:W-:-:S04]  /*48a0*/  ISETP.GE.U32.AND P0, PT, R16, UR4, PT ;  /* 0x0000000410007c0c */ /* 0x000fc8000bf06070 */
[----:B------:R-:W-:-:S13]  /*48b0*/  ISETP.GE.U32.AND.EX P0, PT, R17, UR5, PT, P0 ;  /* 0x0000000511007c0c */ /* 0x000fda000bf06100 */
[----:B------:R-:W-:Y:S05]  /*48c0*/  @P0 BRA `(.L_x_96) ;  /* 0x0000000400500947 */ /* 0x000fea0003800000 */
[----:B-1----:R-:W1:Y:S01]  /*48d0*/  LDC.64 R10, c[0x0][0x628] ;  /* 0x00018a00ff0a7b82 */ /* 0x002e620000000a00 */
[----:B------:R-:W1:Y:S01]  /*48e0*/  S2R R12, SR_CTAID.X ;  /* 0x00000000000c7919 */ /* 0x000e620000002500 */
[----:B------:R-:W-:Y:S02]  /*48f0*/  IMAD.MOV.U32 R8, RZ, RZ, R16 ;  /* 0x000000ffff087224 */ /* 0x000fe400078e0010 */
[----:B0-----:R-:W-:Y:S01]  /*4900*/  IMAD.MOV.U32 R9, RZ, RZ, R17 ;  /* 0x000000ffff097224 */ /* 0x001fe200078e0011 */
[----:B------:R-:W0:Y:S03]  /*4910*/  S2R R20, SR_CTAID.Y ;  /* 0x0000000000147919 */ /* 0x000e260000002600 */
[----:B------:R-:W0:Y:S08]  /*4920*/  LDC R0, c[0x0][0x630] ;  /* 0x00018c00ff007b82 */ /* 0x000e300000000800 */
[----:B--2---:R-:W2:Y:S01]  /*4930*/  LDC.64 R14, c[0x0][0x620] ;  /* 0x00018800ff0e7b82 */ /* 0x004ea20000000a00 */
[----:B-1----:R-:W-:-:S04]  /*4940*/  ISETP.NE.U32.AND P0, PT, R10, RZ, PT ;  /* 0x000000ff0a00720c */ /* 0x002fc80003f05070 */
[----:B------:R-:W-:-:S13]  /*4950*/  ISETP.NE.AND.EX P0, PT, R11, RZ, PT, P0 ;  /* 0x000000ff0b00720c */ /* 0x000fda0003f05300 */
[----:B0-2---:R-:W-:Y:S05]  /*4960*/  @!P0 BRA `(.L_x_97) ;  /* 0x0000000000288947 */ /* 0x005fea0003800000 */
        /* <DEDUP_REMOVED lines=10> */
.L_x_97:
[-CC-:B------:R-:W-:Y:S01]  /*4a10*/  SHF.R.U64 R23, R8, R0.reuse, R9.reuse ;  /* 0x0000000008177219 */ /* 0x180fe20000001209 */
[----:B------:R-:W0:Y:S01]  /*4a20*/  LDC.64 R26, c[0x0][0x640] ;  /* 0x00019000ff1a7b82 */ /* 0x000e220000000a00 */
[----:B------:R-:W-:Y:S01]  /*4a30*/  SHF.R.U32.HI R0, RZ, R0, R9 ;  /* 0x00000000ff007219 */ /* 0x000fe20000011609 */
[----:B------:R-:W-:Y:S01]  /*4a40*/  ULDC UR4, c[0x0][0x150] ;  /* 0x0000540000047ab9 */ /* 0x000fe20000000800 */
[----:B------:R-:W-:Y:S02]  /*4a50*/  IADD3 R3, P0, RZ, -R23, RZ ;  /* 0x80000017ff037210 */ /* 0x000fe40007f1e0ff */
[----:B------:R-:W-:-:S03]  /*4a60*/  I2FP.F32.U32 R7, R12 ;  /* 0x0000000c00077245 */ /* 0x000fc60000201000 */
[----:B------:R-:W1:Y:S01]  /*4a70*/  LDC R6, c[0x0][0x618] ;  /* 0x00018600ff067b82 */ /* 0x000e620000000800 */
[----:B------:R-:W-:Y:S02]  /*4a80*/  IMAD.X R5, RZ, RZ, ~R0, P0 ;  /* 0x000000ffff057224 */ /* 0x000fe400000e0e00 */
[----:B------:R-:W-:Y:S01]  /*4a90*/  FMUL R7, R7, UR4 ;  /* 0x0000000407077c20 */ /* 0x000fe20008400000 */
[----:B------:R-:W-:Y:S01]  /*4aa0*/  ULDC UR4, c[0x0][0x154] ;  /* 0x0000550000047ab9 */ /* 0x000fe20000000800 */
[-C--:B------:R-:W-:Y:S02]  /*4ab0*/  IMAD R0, R5, R14.reuse, RZ ;  /* 0x0000000e05007224 */ /* 0x080fe400078e02ff */
[C---:B------:R-:W-:Y:S01]  /*4ac0*/  IMAD.WIDE.U32 R4, R3.reuse, R14, R16 ;  /* 0x0000000e03047225 */ /* 0x040fe200078e0010 */
[----:B------:R-:W2:Y:S01]  /*4ad0*/  LDC R8, c[0x0][0x608] ;  /* 0x00018200ff087b82 */ /* 0x000ea20000000800 */
[----:B------:R-:W3:Y:S02]  /*4ae0*/  F2I.U32.TRUNC.NTZ R7, R7 ;  /* 0x0000000700077305 */ /* 0x000ee4000020f000 */
[----:B------:R-:W-:Y:S01]  /*4af0*/  IMAD R3, R3, R15, R0 ;  /* 0x0000000f03037224 */ /* 0x000fe200078e0200 */
[----:B------:R-:W-:-:S03]  /*4b00*/  I2FP.F32.U32 R0, R20 ;  /* 0x0000001400007245 */ /* 0x000fc60000201000 */
[----:B------:R-:W-:Y:S01]  /*4b10*/  IMAD.IADD R3, R5, 0x1, R3 ;  /* 0x0000000105037824 */ /* 0x000fe200078e0203 */
[----:B------:R-:W4:Y:S01]  /*4b20*/  LDC R11, c[0x0][0x658] ;  /* 0x00019600ff0b7b82 */ /* 0x000f220000000800 */
[----:B0-----:R-:W-:-:S04]  /*4b30*/  ISETP.NE.U32.AND P0, PT, R26, RZ, PT ;  /* 0x000000ff1a00720c */ /* 0x001fc80003f05070 */
[----:B------:R-:W-:-:S03]  /*4b40*/  ISETP.NE.AND.EX P0, PT, R27, RZ, PT, P0 ;  /* 0x000000ff1b00720c */ /* 0x000fc60003f05300 */
[----:B------:R-:W0:Y:S01]  /*4b50*/  LDC R9, c[0x0][0x144] ;  /* 0x00005100ff097b82 */ /* 0x000e220000000800 */
[-C--:B-1----:R-:W-:Y:S01]  /*4b60*/  SHF.R.U64 R10, R4, R6.reuse, R3 ;  /* 0x00000006040a7219 */ /* 0x082fe20000001203 */
[----:B---3--:R-:W-:Y:S01]  /*4b70*/  IMAD.MOV R7, RZ, RZ, -R7 ;  /* 0x000000ffff077224 */ /* 0x008fe200078e0a07 */
[----:B------:R-:W-:Y:S01]  /*4b80*/  SHF.R.U32.HI R3, RZ, R6, R3 ;  /* 0x00000006ff037219 */ /* 0x000fe20000011603 */
[----:B------:R-:W-:-:S04]  /*4b90*/  FMUL R6, R0, UR4 ;  /* 0x0000000400067c20 */ /* 0x000fc80008400000 */
[----:B------:R-:W1:Y:S01]  /*4ba0*/  LDC R21, c[0x0][0x148] ;  /* 0x00005200ff157b82 */ /* 0x000e620000000800 */
[----:B------:R3:W0:Y:S01]  /*4bb0*/  F2I.U32.TRUNC.NTZ R14, R6 ;  /* 0x00000006000e7305 */ /* 0x000622000020f000 */
[-CC-:B--2---:R-:W-:Y:S02]  /*4bc0*/  SHF.R.U64 R13, R10, R8.reuse, R3.reuse ;  /* 0x000000080a0d7219 */ /* 0x184fe40000001203 */
[----:B------:R-:W-:-:S04]  /*4bd0*/  SHF.R.U32.HI R0, RZ, R8, R3 ;  /* 0x00000008ff007219 */ /* 0x000fc80000011603 */
[----:B------:R-:W2:Y:S01]  /*4be0*/  LDC R24, c[0x0][0x600] ;  /* 0x00018000ff187b82 */ /* 0x000ea20000000800 */
[-CC-:B----4-:R-:W-:Y:S02]  /*4bf0*/  SHF.R.U64 R15, R13, R11.reuse, R0.reuse ;  /* 0x0000000b0d0f7219 */ /* 0x190fe40000001200 */
[----:B------:R-:W-:-:S03]  /*4c00*/  SHF.R.U32.HI R5, RZ, R11, R0 ;  /* 0x0000000bff057219 */ /* 0x000fc60000011600 */
[----:B------:R-:W-:Y:S02]  /*4c10*/  IMAD.MOV.U32 R4, RZ, RZ, R15 ;  /* 0x000000ffff047224 */ /* 0x000fe400078e000f */
[----:B------:R-:W4:Y:S01]  /*4c20*/  LDC R28, c[0x0][0x648] ;  /* 0x00019200ff1c7b82 */ /* 0x000f220000000800 */
[----:B0-----:R-:W-:-:S07]  /*4c30*/  IMAD R25, R9, R7, R12 ;  /* 0x0000000709197224 */ /* 0x001fce00078e020c */
[----:B------:R-:W0:Y:S08]  /*4c40*/  LDC R29, c[0x0][0x638] ;  /* 0x00018e00ff1d7b82 */ /* 0x000e300000000800 */
[----:B------:R-:W0:Y:S01]  /*4c50*/  LDC R30, c[0x0][0x610] ;  /* 0x00018400ff1e7b82 */ /* 0x000e220000000800 */
[----:B-123--:R-:W-:Y:S05]  /*4c60*/  @!P0 BRA `(.L_x_98) ;  /* 0x0000000000288947 */ /* 0x00efea0003800000 */
[----:B------:R-:W1:Y:S02]  /*4c70*/  LDC R0, c[0x0][0x64c] ;  /* 0x00019300ff007b82 */ /* 0x000e640000000800 */
[----:B-1----:R-:W-:-:S05]  /*4c80*/  IADD3 R3, P0, R15, R0, RZ ;  /* 0x000000000f037210 */ /* 0x002fca0007f1e0ff */
        /* <DEDUP_REMOVED lines=8> */
.L_x_98:
[----:B------:R-:W-:Y:S01]  /*4d10*/  ISETP.NE.AND P0, PT, R2, 0x1, PT ;  /* 0x000000010200780c */ /* 0x000fe20003f05270 */
[----:B------:R-:W-:Y:S01]  /*4d20*/  IMAD.MOV R14, RZ, RZ, -R14 ;  /* 0x000000ffff0e7224 */ /* 0x000fe200078e0a0e */
[----:B----4-:R-:W-:Y:S01]  /*4d30*/  SHF.R.U64 R0, R4, R28, R5 ;  /* 0x0000001c04007219 */ /* 0x010fe20000001205 */
[----:B------:R-:W-:Y:S01]  /*4d40*/  VIADD R5, R24, 0xffffffff ;  /* 0xffffffff18057836 */ /* 0x000fe20000000000 */
[----:B------:R-:W-:-:S03]  /*4d50*/  LOP3.LUT R3, R13, R66, RZ, 0xc0, !PT ;  /* 0x000000420d037212 */ /* 0x000fc600078ec0ff */
[----:B------:R-:W-:Y:S01]  /*4d60*/  IMAD.MOV R4, RZ, RZ, -R0 ;  /* 0x000000ffff047224 */ /* 0x000fe200078e0a00 */
[----:B------:R-:W-:Y:S01]  /*4d70*/  LOP3.LUT R10, R10, R5, RZ, 0xc0, !PT ;  /* 0x000000050a0a7212 */ /* 0x000fe200078ec0ff */
[----:B------:R-:W-:Y:S02]  /*4d80*/  IMAD R0, R62, R0, R3 ;  /* 0x000000003e007224 */ /* 0x000fe400078e0203 */
[----:B0-----:R-:W-:Y:S02]  /*4d90*/  IMAD R3, R4, R29, R15 ;  /* 0x0000001d04037224 */ /* 0x001fe400078e020f */
[----:B------:R-:W-:Y:S02]  /*4da0*/  @P0 IMAD R25, R21, R14, R20 ;  /* 0x0000000e15190224 */ /* 0x000fe400078e0214 */
[----:B------:R-:W-:Y:S02]  /*4db0*/  IMAD R5, R3, R24, R10 ;  /* 0x0000001803057224 */ /* 0x000fe400078e020a */
[----:B------:R-:W-:-:S02]  /*4dc0*/  IMAD R0, R0, R30, R25 ;  /* 0x0000001e00007224 */ /* 0x000fc400078e0219 */
[----:B------:R-:W-:-:S03]  /*4dd0*/  IMAD.MOV.U32 R4, RZ, RZ, 0x1 ;  /* 0x00000001ff047424 */ /* 0x000fc600078e00ff */
[----:B------:R-:W-:Y:S02]  /*4de0*/  SEL R70, R5, R0, !P0 ;  /* 0x0000000005467207 */ /* 0x000fe40004000000 */
[----:B------:R-:W-:Y:S02]  /*4df0*/  PRMT R3, R4, 0x7610, R3 ;  /* 0x0000761004037816 */ /* 0x000fe40000000003 */
[----:B------:R-:W-:-:S07]  /*4e00*/  SEL R0, R0, R5, !P0 ;  /* 0x0000000500007207 */ /* 0x000fce0004000000 */
.L_x_96:
[----:B------:R-:W-:Y:S01]  /*4e10*/  LOP3.LUT P0, RZ, R3, 0xff, RZ, 0xc0, !PT ;  /* 0x000000ff03ff7812 */ /* 0x000fe2000780c0ff */
[----:B------:R-:W-:-:S12]  /*4e20*/  IMAD.MOV.U32 R71, RZ, RZ, R0 ;  /* 0x000000ffff477224 */ /* 0x000fd800078e0000 */
[----:B------:R-:W-:Y:S05]  /*4e30*/  @P0 BRA `(.L_x_99) ;  /* 0xffffffc800080947 */ /* 0x000fea000383ffff */
[----:B------:R-:W-:Y:S05]  /*4e40*/  EXIT ;  /* 0x000000000000794d */ /* 0x000fea0003800000 */
.L_x_8:
        /* <DEDUP_REMOVED lines=26> */
.L_x_101:
[----:B------:R-:W0:Y:S01]  /*4ff0*/  LDC.64 R28, c[0x0][0x640] ;  /* 0x00019000ff1c7b82 */ /* 0x000e220000000a00 */
[-CC-:B------:R-:W-:Y:S01]  /*5000*/  SHF.R.U64 R22, R14, R6.reuse, R15.reuse ;  /* 0x000000060e167219 */ /* 0x180fe2000000120f */
[----:B------:R-:W-:Y:S01]  /*5010*/  IMAD.MOV.U32 R30, RZ, RZ, 0x1 ;  /* 0x00000001ff1e7424 */ /* 0x000fe200078e00ff */
[----:B------:R-:W-:Y:S02]  /*5020*/  SHF.R.U32.HI R6, RZ, R6, R15 ;  /* 0x00000006ff067219 */ /* 0x000fe4000001160f */
[----:B------:R-:W-:-:S03]  /*5030*/  IADD3 R13, P0, RZ, -R22, RZ ;  /* 0x80000016ff0d7210 */ /* 0x000fc60007f1e0ff */
[----:B------:R-:W1:Y:S02]  /*5040*/  LDC R12, c[0x0][0x618] ;  /* 0x00018600ff0c7b82 */ /* 0x000e640000000800 */
[----:B------:R-:W-:-:S04]  /*5050*/  IMAD.X R11, RZ, RZ, ~R6, P0 ;  /* 0x000000ffff0b7224 */ /* 0x000fc800000e0e06 */
[-C--:B------:R-:W-:Y:S02]  /*5060*/  IMAD R6, R11, R26.reuse, RZ ;  /* 0x0000001a0b067224 */ /* 0x080fe400078e02ff */
[----:B------:R-:W2:Y:S01]  /*5070*/  LDC R14, c[0x0][0x608] ;  /* 0x00018200ff0e7b82 */ /* 0x000ea20000000800 */
[----:B------:R-:W-:-:S04]  /*5080*/  IMAD.WIDE.U32 R10, R13, R26, R16 ;  /* 0x0000001a0d0a7225 */ /* 0x000fc800078e0010 */
[----:B------:R-:W-:-:S03]  /*5090*/  IMAD R13, R13, R27, R6 ;  /* 0x0000001b0d0d7224 */ /* 0x000fc600078e0206 */
[----:B------:R-:W3:Y:S01]  /*50a0*/  LDC R25, c[0x0][0x658] ;  /* 0x00019600ff197b82 */ /* 0x000ee20000000800 */
[----:B------:R-:W-:Y:S01]  /*50b0*/  IMAD.IADD R11, R11, 0x1, R13 ;  /* 0x000000010b0b7824 */ /* 0x000fe200078e020d */
[----:B0-----:R-:W-:-:S04]  /*50c0*/  ISETP.NE.U32.AND P0, PT, R28, RZ, PT ;  /* 0x000000ff1c00720c */ /* 0x001fc80003f05070 */
[----:B------:R-:W-:Y:S02]  /*50d0*/  ISETP.NE.AND.EX P0, PT, R29, RZ, PT, P0 ;  /* 0x000000ff1d00720c */ /* 0x000fe40003f05300 */
[----:B------:R-:W0:Y:S01]  /*50e0*/  LDC R20, c[0x0][0x600] ;  /* 0x00018000ff147b82 */ /* 0x000e220000000800 */
[-CC-:B-1----:R-:W-:Y:S01]  /*50f0*/  SHF.R.U64 R8, R10, R12.reuse, R11.reuse ;  /* 0x0000000c0a087219 */ /* 0x182fe2000000120b */
[----:B------:R-:W-:Y:S01]  /*5100*/  IMAD.MOV.U32 R10, RZ, RZ, -0x1 ;  /* 0xffffffffff0a7424 */ /* 0x000fe200078e00ff */
[----:B------:R-:W-:-:S05]  /*5110*/  SHF.R.U32.HI R11, RZ, R12, R11 ;  /* 0x0000000cff0b7219 */ /* 0x000fca000001160b */
[----:B------:R-:W1:Y:S01]  /*5120*/  LDC R26, c[0x0][0x648] ;  /* 0x00019200ff1a7b82 */ /* 0x000e620000000800 */
[-CC-:B--2---:R-:W-:Y:S02]  /*5130*/  SHF.R.U64 R21, R8, R14.reuse, R11.reuse ;  /* 0x0000000e08157219 */ /* 0x184fe4000000120b */
[----:B------:R-:W-:-:S05]  /*5140*/  SHF.R.U32.HI R6, RZ, R14, R11 ;  /* 0x0000000eff067219 */ /* 0x000fca000001160b */
[----:B------:R-:W2:Y:S01]  /*5150*/  LDC R27, c[0x0][0x638] ;  /* 0x00018e00ff1b7b82 */ /* 0x000ea20000000800 */
[-C--:B---3--:R-:W-:Y:S02]  /*5160*/  SHF.L.U32 R10, R10, R25.reuse, RZ ;  /* 0x000000190a0a7219 */ /* 0x088fe400000006ff */
[-CC-:B------:R-:W-:Y:S02]  /*5170*/  SHF.R.U64 R23, R21, R25.reuse, R6.reuse ;  /* 0x0000001915177219 */ /* 0x180fe40000001206 */
[----:B------:R-:W-:Y:S02]  /*5180*/  LOP3.LUT R32, RZ, R10, RZ, 0x33, !PT ;  /* 0x0000000aff207212 */ /* 0x000fe400078e33ff */
[----:B------:R-:W-:Y:S01]  /*5190*/  SHF.R.U32.HI R11, RZ, R25, R6 ;  /* 0x00000019ff0b7219 */ /* 0x000fe20000011606 */
[----:B------:R-:W3:Y:S01]  /*51a0*/  LDC R31, c[0x0][0x610] ;  /* 0x00018400ff1f7b82 */ /* 0x000ee20000000800 */
[----:B------:R-:W-:Y:S01]  /*51b0*/  IMAD.MOV.U32 R10, RZ, RZ, R23 ;  /* 0x000000ffff0a7224 */ /* 0x000fe200078e0017 */
[----:B------:R-:W-:Y:S06]  /*51c0*/  @!P0 BRA `(.L_x_102) ;  /* 0x0000000000288947 */ /* 0x000fec0003800000 */
        /* <DEDUP_REMOVED lines=10> */
.L_x_102:
[----:B------:R-:W-:Y:S02]  /*5270*/  ISETP.NE.AND P0, PT, R2, 0x1, PT ;  /* 0x000000010200780c */ /* 0x000fe40003f05270 */
[----:B-1----:R-:W-:Y:S01]  /*5280*/  SHF.R.U64 R6, R10, R26, R11 ;  /* 0x0000001a0a067219 */ /* 0x002fe2000000120b */
[----:B0-----:R-:W-:Y:S01]  /*5290*/  VIADD R11, R20, 0xffffffff ;  /* 0xffffffff140b7836 */ /* 0x001fe20000000000 */
[----:B------:R-:W-:Y:S02]  /*52a0*/  SHF.L.U32 R30, R30, R25, RZ ;  /* 0x000000191e1e7219 */ /* 0x000fe400000006ff */
[----:B------:R-:W-:Y:S01]  /*52b0*/  LOP3.LUT R5, R21, R32, RZ, 0xc0, !PT ;  /* 0x0000002015057212 */ /* 0x000fe200078ec0ff */
[----:B------:R-:W-:-:S04]  /*52c0*/  IMAD.MOV R10, RZ, RZ, -R6 ;  /* 0x000000ffff0a7224 */ /* 0x000fc800078e0a06 */
[----:B------:R-:W-:Y:S01]  /*52d0*/  IMAD R6, R30, R6, R5 ;  /* 0x000000061e067224 */ /* 0x000fe200078e0205 */
[----:B------:R-:W-:Y:S01]  /*52e0*/  LOP3.LUT R5, R8, R11, RZ, 0xc0, !PT ;  /* 0x0000000b08057212 */ /* 0x000fe200078ec0ff */
[----:B------:R-:W-:Y:S02]  /*52f0*/  @P0 IMAD R7, R9, R24, R4 ;  /* 0x0000001809070224 */ /* 0x000fe400078e0204 */
[----:B--2---:R-:W-:Y:S02]  /*5300*/  IMAD R4, R10, R27, R23 ;  /* 0x0000001b0a047224 */ /* 0x004fe400078e0217 */
[----:B---3--:R-:W-:Y:S02]  /*5310*/  IMAD R7, R6, R31, R7 ;  /* 0x0000001f06077224 */ /* 0x008fe400078e0207 */
[----:B------:R-:W-:Y:S02]  /*5320*/  IMAD R4, R4, R20, R5 ;  /* 0x0000001404047224 */ /* 0x000fe400078e0205 */
[----:B------:R-:W-:-:S02]  /*5330*/  IMAD.MOV.U32 R8, RZ, RZ, 0x1 ;  /* 0x00000001ff087424 */ /* 0x000fc400078e00ff */
[----:B------:R-:W-:Y:S01]  /*5340*/  IMAD.MOV.U32 R6, RZ, RZ, R22 ;  /* 0x000000ffff067224 */ /* 0x000fe200078e0016 */
[----:B------:R-:W-:Y:S02]  /*5350*/  SEL R20, R4, R7, !P0 ;  /* 0x0000000704147207 */ /* 0x000fe40004000000 */
[----:B------:R-:W-:-:S07]  /*5360*/  SEL R21, R7, R4, !P0 ;  /* 0x0000000407157207 */ /* 0x000fce0004000000 */
.L_x_100:
[----:B------:R-:W-:-:S08]  /*5370*/  NOP ;  /* 0x0000000000007918 */ /* 0x000fd00000000000 */
[----:B------:R-:W0:-:S00]  /*5380*/  USETMAXREG.DEALLOC.CTAPOOL 0x28 ;  /* 0x00000028000079c8 */ /* 0x000e0000080e0500 */
[----:B0-----:R-:W-:-:S13]  /*5390*/  ISETP.NE.AND P0, PT, R3, RZ, PT ;  /* 0x000000ff0300720c */ /* 0x001fda0003f05270 */
[----:B------:R-:W-:Y:S05]  /*53a0*/  @P0 EXIT ;  /* 0x000000000000094d */ /* 0x000fea0003800000 */
[----:B------:R-:W-:Y:S01]  /*53b0*/  LOP3.LUT P0, RZ, R8, 0xff, RZ, 0xc0, !PT ;  /* 0x000000ff08ff7812 */ /* 0x000fe2000780c0ff */
[----:B------:R-:W-:Y:S02]  /*53c0*/  IMAD.MOV.U32 R3, RZ, RZ, 0x1 ;  /* 0x00000001ff037424 */ /* 0x000fe400078e00ff */
[----:B------:R-:W-:-:S10]  /*53d0*/  IMAD.MOV.U32 R8, RZ, RZ, RZ ;  /* 0x000000ffff087224 */ /* 0x000fd400078e00ff */
[----:B------:R-:W-:Y:S05]  /*53e0*/  @!P0 BRA `(.L_x_103) ;  /* 0x0000000c002c8947 */ /* 0x000fea0003800000 */
[----:B------:R-:W0:Y:S01]  /*53f0*/  LDC R3, c[0x0][0x28c] ;  /* 0x0000a300ff037b82 */ /* 0x000e220000000800 */
[----:B------:R-:W1:Y:S01]  /*5400*/  S2R R12, SR_CgaCtaId ;  /* 0x00000000000c7919 */ /* 0x000e620000008800 */
[----:B------:R-:W-:Y:S01]  /*5410*/  ULDC UR5, c[0x0][0x658] ;  /* 0x0001960000057ab9 */ /* 0x000fe20000000800 */
[----:B------:R-:W-:Y:S01]  /*5420*/  UMOV UR6, 0xffffffff ;  /* 0xffffffff00067882 */ /* 0x000fe20000000000 */
[----:B------:R-:W-:Y:S01]  /*5430*/  BSSY B0, `(.L_x_103) ;  /* 0x00000c6000007945 */ /* 0x000fe20003800000 */
[----:B------:R-:W-:Y:S01]  /*5440*/  USHF.L.U32 UR6, UR6, UR5, URZ ;  /* 0x0000000506067299 */ /* 0x000fe2000800063f */
[----:B------:R-:W-:Y:S01]  /*5450*/  IMAD.MOV.U32 R10, RZ, RZ, 0x1 ;  /* 0x00000001ff0a7424 */ /* 0x000fe200078e00ff */
[----:B------:R-:W-:Y:S01]  /*5460*/  LOP3.LUT R19, R18, 0x2, RZ, 0xfc, !PT ;  /* 0x0000000212137812 */ /* 0x000fe200078efcff */
[----:B------:R-:W-:Y:S01]  /*5470*/  IMAD.MOV.U32 R8, RZ, RZ, RZ ;  /* 0x000000ffff087224 */ /* 0x000fe200078e00ff */
[----:B------:R-:W-:Y:S01]  /*5480*/  ULDC UR4, c[0x0][0x600] ;  /* 0x0001800000047ab9 */ /* 0x000fe20000000800 */
[----:B------:R-:W-:Y:S01]  /*5490*/  UMOV UR7, 0x1 ;  /* 0x0000000100077882 */ /* 0x000fe20000000000 */
[----:B------:R-:W-:-:S02]  /*54a0*/  UIADD3 UR15, UR4, -0x1, URZ ;  /* 0xffffffff040f7890 */ /* 0x000fc4000fffe03f */
[----:B------:R-:W-:Y:S02]  /*54b0*/  USHF.L.U32 UR17, UR7, UR5, URZ ;  /* 0x0000000507117299 */ /* 0x000fe4000800063f */
[----:B------:R-:W-:Y:S01]  /*54c0*/  ULOP3.LUT UR16, URZ, UR6, URZ, 0x33, !UPT ;  /* 0x000000063f107292 */ /* 0x000fe2000f8e333f */
[----:B------:R-:W-:Y:S01]  /*54d0*/  ULDC.64 UR20, c[0x0][0x198] ;  /* 0x0000660000147ab9 */ /* 0x000fe20000000a00 */
[----:B0-----:R-:W-:-:S05]  /*54e0*/  VIADD R3, R3, 0x1f ;  /* 0x0000001f03037836 */ /* 0x001fca0000000000 */
[----:B------:R-:W-:-:S04]  /*54f0*/  SHF.R.S32.HI R4, RZ, 0x1f, R3 ;  /* 0x0000001fff047819 */ /* 0x000fc80000011403 */
[----:B------:R-:W-:Y:S01]  /*5500*/  LEA.HI R4, R4, R3, RZ, 0x5 ;  /* 0x0000000304047211 */ /* 0x000fe200078f28ff */
[C---:B-1----:R-:W-:Y:S02]  /*5510*/  IMAD.SHL.U32 R11, R12.reuse, 0x10, RZ ;  /* 0x000000100c0b7824 */ /* 0x042fe400078e00ff */
[----:B------:R-:W-:Y:S01]  /*5520*/  IMAD.SHL.U32 R12, R12, 0x200, RZ ;  /* 0x000002000c0c7824 */ /* 0x000fe200078e00ff */
[----:B------:R-:W-:Y:S01]  /*5530*/  SHF.R.S32.HI R9, RZ, 0x5, R4 ;  /* 0x00000005ff097819 */ /* 0x000fe20000011404 */
[----:B------:R-:W-:Y:S01]  /*5540*/  IMAD.MOV.U32 R3, RZ, RZ, 0x1 ;  /* 0x00000001ff037424 */ /* 0x000fe200078e00ff */
[----:B------:R-:W-:Y:S02]  /*5550*/  LOP3.LUT R11, R11, 0x10, RZ, 0xc0, !PT ;  /* 0x000000100b0b7812 */ /* 0x000fe400078ec0ff */
[----:B------:R-:W-:Y:S01]  /*5560*/  LOP3.LUT R12, R12, 0x200, RZ, 0xc0, !PT ;  /* 0x000002000c0c7812 */ /* 0x000fe200078ec0ff */
[----:B------:R-:W-:-:S07]  /*5570*/  VIADD R13, R9, 0x1 ;  /* 0x00000001090d7836 */ /* 0x000fce0000000000 */
.L_x_114:
[----:B------:R-:W-:-:S03]  /*5580*/  UMOV UR4, 0xffffffff ;  /* 0xffffffff00047882 */ /* 0x000fc60000000000 */
[----:B------:R-:W-:Y:S05]  /*5590*/  BRA.DIV UR4, `(.L_x_104) ;  /* 0x0000001604587947 */ /* 0x000fea000b800000 */
[----:B------:R-:W-:-:S13]  /*55a0*/  ELECT P6, URZ, PT ;  /* 0x00000000003f782f */ /* 0x000fda00038c0000 */
.L_x_137:
[----:B------:R-:W0:Y:S01]  /*55b0*/  LDC R4, c[0x0][0x28c] ;  /* 0x0000a300ff047b82 */ /* 0x000e220000000800 */
[----:B------:R-:W-:Y:S01]  /*55c0*/  BSSY B1, `(.L_x_105) ;  /* 0x0000038000017945 */ /* 0x000fe20003800000 */
[----:B0-----:R-:W-:-:S13]  /*55d0*/  ISETP.LT.OR P6, PT, R4, 0x1, !P6 ;  /* 0x000000010400780c */ /* 0x001fda00077c1670 */
[----:B------:R-:W-:Y:S05]  /*55e0*/  @P6 BRA `(.L_x_106) ;  /* 0x0000000000d46947 */ /* 0x000fea0003800000 */
[----:B------:R-:W-:Y:S02]  /*55f0*/  IMAD R20, R20, 0x20, R11 ;  /* 0x0000002014147824 */ /* 0x000fe400078e020b */
[----:B------:R-:W-:Y:S02]  /*5600*/  IMAD R21, R21, 0xc0, RZ ;  /* 0x000000c015157824 */ /* 0x000fe400078e02ff */
[----:B------:R-:W-:Y:S02]  /*5610*/  IMAD.MOV.U32 R24, RZ, RZ, RZ ;  /* 0x000000ffff187224 */ /* 0x000fe400078e00ff */
[----:B------:R-:W-:Y:S02]  /*5620*/  IMAD.MOV.U32 R4, RZ, RZ, R13 ;  /* 0x000000ffff047224 */ /* 0x000fe400078e000d */
[----:B------:R-:W-:Y:S02]  /*5630*/  IMAD.MOV.U32 R5, RZ, RZ, R3 ;  /* 0x000000ffff057224 */ /* 0x000fe400078e0003 */
[----:B------:R-:W-:-:S07]  /*5640*/  IMAD.MOV.U32 R7, RZ, RZ, R8 ;  /* 0x000000ffff077224 */ /* 0x000fce00078e0008 */
.L_x_109:
[----:B------:R-:W0:Y:S01]  /*5650*/  S2R R15, SR_CgaCtaId ;  /* 0x00000000000f7919 */ /* 0x000e220000008800 */
[----:B------:R-:W-:Y:S02]  /*5660*/  MOV R14, 0x400 ;  /* 0x00000400000e7802 */ /* 0x000fe40000000f00 */
[----:B------:R-:W-:Y:S02]  /*5670*/  ISETP.NE.AND P1, PT, R0, RZ, PT ;  /* 0x000000ff0000720c */ /* 0x000fe40003f25270 */
[----:B0-----:R-:W-:Y:S02]  /*5680*/  LEA R22, R15, R14, 0x18 ;  /* 0x0000000e0f167211 */ /* 0x001fe400078ec0ff */
[----:B------:R-:W-:-:S09]  /*5690*/  SHF.L.U32 R14, R5, 0x1f, RZ ;  /* 0x0000001f050e7819 */ /* 0x000fd200000006ff */
[----:B------:R-:W0:Y:S01]  /*56a0*/  @!P1 LDC R15, c[0x0][0x500] ;  /* 0x00014000ff0f9b82 */ /* 0x000e220000000800 */
[----:B------:R-:W-:-:S04]  /*56b0*/  IMAD R23, R7, 0x8, R22 ;  /* 0x0000000807177824 */ /* 0x000fc800078e0216 */
[----:B------:R-:W1:Y:S02]  /*56c0*/  SYNCS.PHASECHK.TRANS64.TRYWAIT P0, [R23+URZ+0x80], R14 ;  /* 0x0000800e170075a7 */ /* 0x000e64000800017f */
[----:B-1----:R-:W-:Y:S05]  /*56d0*/  @!P0 BRA `(.L_x_107) ;  /* 0x0000001400288947 */ /* 0x002fea0003800000 */
.L_x_138:
[----:B-1----:R-:W-:Y:S01]  /*56e0*/  PRMT R14, R19, 0x9910, RZ ;  /* 0x00009910130e7816 */ /* 0x002fe200000000ff */
[----:B0-----:R0:W-:Y:S03]  /*56f0*/  @!P1 SYNCS.ARRIVE.TRANS64 RZ, [R23+URZ], R15 ;  /* 0x0000000f17ff99a7 */ /* 0x0011e6000800003f */
[----:B------:R-:W-:-:S13]  /*5700*/  ISETP.NE.AND P0, PT, R14, 0x2, PT ;  /* 0x000000020e00780c */ /* 0x000fda0003f05270 */
[----:B0-----:R-:W-:Y:S05]  /*5710*/  @P0 BRA `(.L_x_108) ;  /* 0x0000000000040947 */ /* 0x001fea0003800000 */
[----:B------:R-:W-:Y:S01]  /*5720*/  BPT.TRAP 0x1 ;  /* 0x000000040000795c */ /* 0x000fe20000300000 */
.L_x_108:
[----:B------:R-:W-:Y:S01]  /*5730*/  IMAD R15, R7, 0x3000, R22 ;  /* 0x00003000070f7824 */ /* 0x000fe200078e0216 */
[----:B------:R-:W-:Y:S01]  /*5740*/  R2UR UR9, R23 ;  /* 0x00000000170972ca */ /* 0x000fe200000e0000 */
[----:B------:R-:W-:Y:S01]  /*5750*/  IMAD R14, R7, 0x400, R12 ;  /* 0x00000400070e7824 */ /* 0x000fe200078e020c */
[----:B------:R-:W-:Y:S01]  /*5760*/  UIADD3 UR4, UP0, UR20, 0xf0, URZ ;  /* 0x000000f014047890 */ /* 0x000fe2000ff1e03f */
[----:B------:R-:W-:Y:S01]  /*5770*/  VIADD R4, R4, 0xffffffff ;  /* 0xffffffff04047836 */ /* 0x000fe20000000000 */
[----:B------:R-:W-:Y:S01]  /*5780*/  R2UR UR5, R15 ;  /* 0x000000000f0572ca */ /* 0x000fe200000e0000 */
[----:B------:R-:W-:Y:S01]  /*5790*/  IMAD R14, R14, 0x2, R22 ;  /* 0x000000020e0e7824 */ /* 0x000fe200078e0216 */
[----:B------:R-:W-:Y:S01]  /*57a0*/  R2UR UR11, R21 ;  /* 0x00000000150b72ca */ /* 0x000fe200000e0000 */
[----:B------:R-:W-:Y:S01]  /*57b0*/  UIADD3 UR22, UP1, UR20, 0x1f0, URZ ;  /* 0x000001f014167890 */ /* 0x000fe2000ff3e03f */
[----:B------:R-:W-:Y:S01]  /*57c0*/  R2UR UR10, R24 ;  /* 0x00000000180a72ca */ /* 0x000fe200000e0000 */
[----:B------:R-:W-:Y:S01]  /*57d0*/  VIADD R7, R7, 0x1 ;  /* 0x0000000107077836 */ /* 0x000fe20000000000 */
[----:B------:R-:W-:Y:S01]  /*57e0*/  R2UR UR8, R14 ;  /* 0x000000000e0872ca */ /* 0x000fe200000e0000 */
[----:B------:R-:W-:Y:S01]  /*57f0*/  UIADD3.X UR23, URZ, UR21, URZ, UP1, !UPT ;  /* 0x000000153f177290 */ /* 0x000fe20008ffe43f */
[----:B------:R-:W-:Y:S01]  /*5800*/  R2UR UR12, R6 ;  /* 0x00000000060c72ca */ /* 0x000fe200000e0000 */
[----:B------:R-:W-:Y:S01]  /*5810*/  UMOV UR6, 0x0 ;  /* 0x0000000000067882 */ /* 0x000fe20000000000 */
[----:B------:R-:W-:Y:S01]  /*5820*/  R2UR UR18, R20 ;  /* 0x00000000141272ca */ /* 0x000fe200000e0000 */
[----:B------:R-:W-:Y:S01]  /*5830*/  UMOV UR7, 0x10000000 ;  /* 0x1000000000077882 */ /* 0x000fe20000000000 */
[----:B------:R-:W-:Y:S01]  /*5840*/  ISETP.GT.AND P1, PT, R4, 0x1, PT ;  /* 0x000000010400780c */ /* 0x000fe20003f24270 */
[----:B------:R-:W-:Y:S01]  /*5850*/  UIADD3 UR13, UR5, 0x200, URZ ;  /* 0x00000200050d7890 */ /* 0x000fe2000fffe03f */
[C---:B------:R-:W-:Y:S01]  /*5860*/  ISETP.NE.AND P0, PT, R7.reuse, 0x10, PT ;  /* 0x000000100700780c */ /* 0x040fe20003f05270 */
[----:B------:R-:W-:Y:S01]  /*5870*/  UIADD3.X UR5, URZ, UR21, URZ, UP0, !UPT ;  /* 0x000000153f057290 */ /* 0x000fe200087fe43f */
[----:B------:R-:W-:Y:S01]  /*5880*/  VIADD R24, R24, 0x20 ;  /* 0x0000002018187836 */ /* 0x000fe20000000000 */
[----:B------:R-:W-:Y:S01]  /*5890*/  UMOV UR19, 0x30000 ;  /* 0x0003000000137882 */ /* 0x000fe20000000000 */
[----:B------:R-:W-:Y:S01]  /*58a0*/  SEL R14, RZ, 0x1, P0 ;  /* 0x00000001ff0e7807 */ /* 0x000fe20000000000 */
[----:B------:R-:W-:Y:S01]  /*58b0*/  UIADD3 UR14, UR8, 0x30200, URZ ;  /* 0x00030200080e7890 */ /* 0x000fe2000fffe03f */
[----:B------:R-:W-:-:S02]  /*58c0*/  SEL R7, R7, RZ, P0 ;  /* 0x000000ff07077207 */ /* 0x000fc40000000000 */
[----:B------:R-:W-:Y:S01]  /*58d0*/  UMOV UR8, UR13 ;  /* 0x0000000d00087c82 */ /* 0x000fe20008000000 */
[----:B------:R-:W-:Y:S01]  /*58e0*/  LOP3.LUT R5, R5, R14, RZ, 0x3c, !PT ;  /* 0x0000000e05057212 */ /* 0x000fe200078e3cff */
[----:B------:R0:W-:Y:S02]  /*58f0*/  UTMALDG.3D [UR8], [UR4], desc[UR6] ;  /* 0x00000608040075b4 */ /* 0x0001e40008011000 */
[----:B0-----:R-:W-:Y:S01]  /*5900*/  UMOV UR8, UR14 ;  /* 0x0000000e00087c82 */ /* 0x001fe20008000000 */
[----:B------:R-:W-:Y:S02]  /*5910*/  UMOV UR11, UR18 ;  /* 0x00000012000b7c82 */ /* 0x000fe40008000000 */
[----:B------:R0:W-:Y:S02]  /*5920*/  UTMALDG.3D.MULTICAST [UR8], [UR22], UR19, desc[UR6] ;  /* 0x00000608160073b4 */ /* 0x0001e40008011813 */
[----:B0-----:R-:W-:Y:S05]  /*5930*/  @P1 BRA `(.L_x_109) ;  /* 0xfffffffc00441947 */ /* 0x001fea000383ffff */
.L_x_106:
[----:B------:R-:W-:Y:S05]  /*5940*/  BSYNC B1 ;  /* 0x0000000000017941 */ /* 0x000fea0003800000 */
.L_x_105:
[----:B------:R-:W-:Y:S01]  /*5950*/  LOP3.LUT P1, RZ, R10, 0xff, RZ, 0xc0, !PT ;  /* 0x000000ff0aff7812 */ /* 0x000fe2000782c0ff */
[----:B------:R-:W-:Y:S01]  /*5960*/  IMAD.IADD R8, R9, 0x1, R8 ;  /* 0x0000000109087824 */ /* 0x000fe200078e0208 */
[----:B------:R-:W-:Y:S01]  /*5970*/  IADD3 R16, P2, R16, UR36, RZ ;  /* 0x0000002410107c10 */ /* 0x000fe2000ff5e0ff */
[----:B------:R-:W-:Y:S01]  /*5980*/  ULDC.64 UR4, c[0x0][0x650] ;  /* 0x0001940000047ab9 */ /* 0x000fe20000000a00 */
[----:B------:R-:W-:Y:S01]  /*5990*/  BSSY B1, `(.L_x_110) ;  /* 0x000006d000017945 */ /* 0x000fe20003800000 */
[----:B------:R-:W-:Y:S01]  /*59a0*/  IMAD.MOV.U32 R21, RZ, RZ, -0x1 ;  /* 0xffffffffff157424 */ /* 0x000fe200078e00ff */
[----:B------:R-:W-:Y:S01]  /*59b0*/  SHF.R.U32.HI R4, RZ, 0x4, R8 ;  /* 0x00000004ff047819 */ /* 0x000fe20000011608 */
[----:B------:R-:W-:Y:S01]  /*59c0*/  IMAD.MOV.U32 R20, RZ, RZ, -0x1 ;  /* 0xffffffffff147424 */ /* 0x000fe200078e00ff */
[----:B------:R-:W-:Y:S02]  /*59d0*/  ISETP.GT.U32.AND P0, PT, R8, 0xf, PT ;  /* 0x0000000f0800780c */ /* 0x000fe40003f04070 */
[----:B------:R-:W-:-:S02]  /*59e0*/  LOP3.LUT R4, R4, 0x1, RZ, 0xc0, !PT ;  /* 0x0000000104047812 */ /* 0x000fc400078ec0ff */
[----:B------:R-:W-:Y:S01]  /*59f0*/  ISETP.LT.U32.AND P0, PT, R9, 0x10, P0 ;  /* 0x000000100900780c */ /* 0x000fe20000701070 */
[----:B------:R-:W0:Y:S01]  /*5a00*/  @P1 S2R R6, SR_CgaCtaId ;  /* 0x0000000000061919 */ /* 0x000e220000008800 */
[----:B------:R-:W-:Y:S02]  /*5a10*/  @P1 MOV R5, 0x400 ;  /* 0x0000040000051802 */ /* 0x000fe40000000f00 */
[----:B------:R-:W-:Y:S02]  /*5a20*/  IADD3.X R17, R17, UR42, RZ, P2, !PT ;  /* 0x0000002a11117c10 */ /* 0x000fe400097fe4ff */
[----:B------:R-:W-:Y:S02]  /*5a30*/  ISETP.GE.U32.AND P2, PT, R16, UR4, PT ;  /* 0x0000000410007c0c */ /* 0x000fe4000bf46070 */
[----:B------:R-:W-:Y:S02]  /*5a40*/  LOP3.LUT R8, R8, 0xf, RZ, 0xc0, !PT ;  /* 0x0000000f08087812 */ /* 0x000fe400078ec0ff */
[----:B------:R-:W-:-:S02]  /*5a50*/  PRMT R10, RZ, 0x7610, R10 ;  /* 0x00007610ff0a7816 */ /* 0x000fc4000000000a */
[----:B0-----:R-:W-:Y:S01]  /*5a60*/  @P1 LEA R5, R6, R5, 0x18 ;  /* 0x0000000506051211 */ /* 0x001fe200078ec0ff */
[----:B------:R-:W-:-:S03]  /*5a70*/  IMAD.MOV.U32 R6, RZ, RZ, -0x1 ;  /* 0xffffffffff067424 */ /* 0x000fc600078e00ff */
[----:B------:R0:W-:Y:S01]  /*5a80*/  @P1 SYNCS.ARRIVE.TRANS64.A1T0 RZ, [R5+URZ+0x118], RZ ;  /* 0x000118ff05ff19a7 */ /* 0x0001e2000810003f */
[----:B------:R-:W-:Y:S02]  /*5a90*/  ISETP.NE.U32.AND P1, PT, R4, 0x1, PT ;  /* 0x000000010400780c */ /* 0x000fe40003f25070 */
[----:B------:R-:W-:Y:S02]  /*5aa0*/  SEL R4, RZ, 0x1, !P0 ;  /* 0x00000001ff047807 */ /* 0x000fe40004000000 */
[----:B------:R-:W-:Y:S02]  /*5ab0*/  ISETP.GE.U32.AND.EX P0, PT, R17, UR5, PT, P2 ;  /* 0x0000000511007c0c */ /* 0x000fe4000bf06120 */
[----:B------:R-:W-:-:S04]  /*5ac0*/  ISETP.GT.U32.AND P1, PT, R9, 0xf, !P1 ;  /* 0x0000000f0900780c */ /* 0x000fc80004f24070 */
[----:B0-----:R-:W-:-:S04]  /*5ad0*/  SEL R5, RZ, 0x1, !P1 ;  /* 0x00000001ff057807 */ /* 0x001fc80004800000 */
[--C-:B------:R-:W-:Y:S02]  /*5ae0*/  LOP3.LUT R3, R5, R3, R4.reuse, 0x96, !PT ;  /* 0x0000000305037212 */ /* 0x100fe400078e9604 */
[----:B------:R-:W-:Y:S01]  /*5af0*/  PRMT R4, RZ, 0x7610, R4 ;  /* 0x00007610ff047816 */ /* 0x000fe20000000004 */
[----:B------:R-:W-:Y:S06]  /*5b00*/  @P0 BRA `(.L_x_111) ;  /* 0x0000000400540947 */ /* 0x000fec0003800000 */
[----:B------:R-:W0:Y:S01]  /*5b10*/  S2R R15, SR_CTAID.X ;  /* 0x00000000000f7919 */ /* 0x000e220000002500 */
[----:B------:R-:W-:Y:S01]  /*5b20*/  ULDC.64 UR4, c[0x0][0x628] ;  /* 0x00018a0000047ab9 */ /* 0x000fe20000000a00 */
[----:B------:R-:W-:Y:S01]  /*5b30*/  ULDC UR7, c[0x0][0x630] ;  /* 0x00018c0000077ab9 */ /* 0x000fe20000000800 */
[----:B------:R-:W-:Y:S01]  /*5b40*/  ISETP.NE.U32.AND P0, PT, RZ, UR4, PT ;  /* 0x00000004ff007c0c */ /* 0x000fe2000bf05070 */
[----:B------:R-:W1:Y:S01]  /*5b50*/  S2R R20, SR_CTAID.Y ;  /* 0x0000000000147919 */ /* 0x000e620000002600 */
[----:B------:R-:W-:Y:S01]  /*5b60*/  ULDC UR8, c[0x0][0x150] ;  /* 0x0000540000087ab9 */ /* 0x000fe20000000800 */
[----:B------:R-:W-:Y:S01]  /*5b70*/  IMAD.MOV.U32 R4, RZ, RZ, R16 ;  /* 0x000000ffff047224 */ /* 0x000fe200078e0010 */
[----:B------:R-:W-:Y:S01]  /*5b80*/  ISETP.NE.AND.EX P0, PT, RZ, UR5, PT, P0 ;  /* 0x00000005ff007c0c */ /* 0x000fe2000bf05300 */
[----:B------:R-:W-:Y:S01]  /*5b90*/  IMAD.MOV.U32 R5, RZ, RZ, R17 ;  /* 0x000000ffff057224 */ /* 0x000fe200078e0011 */
[----:B0-----:R-:W-:-:S11]  /*5ba0*/  I2FP.F32.U32 R22, R15 ;  /* 0x0000000f00167245 */ /* 0x001fd60000201000 */
[----:B------:R-:W-:Y:S05]  /*5bb0*/  @!P0 BRA `(.L_x_112) ;  /* 0x0000000000288947 */ /* 0x000fea0003800000 */
[----:B------:R-:W-:Y:S02]  /*5bc0*/  ULDC UR6, c[0x0][0x634] ;  /* 0x00018d0000067ab9 */ /* 0x000fe40000000800 */
[----:B------:R-:W-:-:S05]  /*5bd0*/  IADD3 R5, P0, R16, UR6, RZ ;  /* 0x0000000610057c10 */ /* 0x000fca000ff1e0ff */
[----:B------:R-:W-:-:S04]  /*5be0*/  IMAD.X R21, RZ, RZ, R17, P0 ;  /* 0x000000ffff157224 */ /* 0x000fc800000e0611 */
[----:B------:R-:W-:-:S04]  /*5bf0*/  IMAD.WIDE.U32 R6, R21, UR4, RZ ;  /* 0x0000000415067c25 */ /* 0x000fc8000f8e00ff */
[----:B------:R-:W-:-:S04]  /*5c00*/  IMAD.WIDE.U32 R6, P0, R5, UR5, R6 ;  /* 0x0000000505067c25 */ /* 0x000fc8000f800006 */
[----:B------:R-:W-:-:S04]  /*5c10*/  IMAD.WIDE.U32 R4, R5, UR4, RZ ;  /* 0x0000000405047c25 */ /* 0x000fc8000f8e00ff */
[----:B------:R-:W-:Y:S01]  /*5c20*/  IMAD.MOV.U32 R4, RZ, RZ, R7 ;  /* 0x000000ffff047224 */ /* 0x000fe200078e0007 */
[----:B------:R-:W-:Y:S01]  /*5c30*/  IADD3 RZ, P1, R5, R6, RZ ;  /* 0x0000000605ff7210 */ /* 0x000fe20007f3e0ff */
[----:B------:R-:W-:-:S04]  /*5c40*/  IMAD.X R5, RZ, RZ, RZ, P0 ;  /* 0x000000ffff057224 */ /* 0x000fc800000e06ff */
[----:B------:R-:W-:-:S08]  /*5c50*/  IMAD.WIDE.U32.X R4, R21, UR5, R4, P1 ;  /* 0x0000000515047c25 */ /* 0x000fd000088e0404 */
.L_x_112:
[--C-:B------:R-:W-:Y:S01]  /*5c60*/  SHF.R.U64 R14, R4, UR7, R5.reuse ;  /* 0x00000007040e7c19 */ /* 0x100fe20008001205 */
[----:B------:R-:W-:Y:S01]  /*5c70*/  FMUL R22, R22, UR8 ;  /* 0x0000000816167c20 */ /* 0x000fe20008400000 */
[----:B------:R-:W-:Y:S01]  /*5c80*/  SHF.R.U32.HI R4, RZ, UR7, R5 ;  /* 0x00000007ff047c19 */ /* 0x000fe20008011605 */
[----:B------:R-:W0:Y:S01]  /*5c90*/  LDC R6, c[0x0][0x144] ;  /* 0x00005100ff067b82 */ /* 0x000e220000000800 */
[----:B------:R-:W-:Y:S01]  /*5ca0*/  IADD3 R5, P0, RZ, -R14, RZ ;  /* 0x8000000eff057210 */ /* 0x000fe20007f1e0ff */
[----:B------:R-:W-:Y:S01]  /*5cb0*/  ULDC UR6, c[0x0][0x154] ;  /* 0x0000550000067ab9 */ /* 0x000fe20000000800 */
[----:B-1----:R-:W-:Y:S01]  /*5cc0*/  I2FP.F32.U32 R7, R20 ;  /* 0x0000001400077245 */ /* 0x002fe20000201000 */
[----:B------:R-:W1:Y:S01]  /*5cd0*/  F2I.U32.TRUNC.NTZ R22, R22 ;  /* 0x0000001600167305 */ /* 0x000e62000020f000 */
[----:B------:R-:W-:Y:S01]  /*5ce0*/  ULDC.64 UR4, c[0x0][0x620] ;  /* 0x0001880000047ab9 */ /* 0x000fe20000000a00 */
[----:B------:R-:W-:Y:S01]  /*5cf0*/  IMAD.X R4, RZ, RZ, ~R4, P0 ;  /* 0x000000ffff047224 */ /* 0x000fe200000e0e04 */
[----:B------:R-:W-:Y:S01]  /*5d00*/  ISETP.NE.AND P2, PT, R2, 0x1, PT ;  /* 0x000000010200780c */ /* 0x000fe20003f45270 */
[----:B------:R-:W-:Y:S01]  /*5d10*/  FMUL R23, R7, UR6 ;  /* 0x0000000607177c20 */ /* 0x000fe20008400000 */
[----:B------:R-:W2:Y:S01]  /*5d20*/  LDC R25, c[0x0][0x148] ;  /* 0x00005200ff197b82 */ /* 0x000ea20000000800 */
[----:B------:R-:W-:Y:S01]  /*5d30*/  IMAD R4, R4, UR4, RZ ;  /* 0x0000000404047c24 */ /* 0x000fe2000f8e02ff */
[----:B------:R-:W-:-:S02]  /*5d40*/  ULDC.64 UR6, c[0x0][0x640] ;  /* 0x0001900000067ab9 */ /* 0x000fc40000000a00 */
[----:B------:R-:W-:Y:S01]  /*5d50*/  ISETP.NE.U32.AND P0, PT, RZ, UR6, PT ;  /* 0x00000006ff007c0c */ /* 0x000fe2000bf05070 */
[----:B------:R-:W3:Y:S01]  /*5d60*/  F2I.U32.TRUNC.NTZ R23, R23 ;  /* 0x0000001700177305 */ /* 0x000ee2000020f000 */
[C---:B------:R-:W-:Y:S02]  /*5d70*/  IMAD R7, R5.reuse, UR5, R4 ;  /* 0x0000000505077c24 */ /* 0x040fe4000f8e0204 */
[----:B------:R-:W-:Y:S01]  /*5d80*/  IMAD.WIDE.U32 R4, R5, UR4, R16 ;  /* 0x0000000405047c25 */ /* 0x000fe2000f8e0010 */
[----:B------:R-:W-:Y:S01]  /*5d90*/  ULDC UR4, c[0x0][0x618] ;  /* 0x0001860000047ab9 */ /* 0x000fe20000000800 */
[----:B------:R-:W-:Y:S02]  /*5da0*/  ISETP.NE.AND.EX P0, PT, RZ, UR7, PT, P0 ;  /* 0x00000007ff007c0c */ /* 0x000fe4000bf05300 */
[----:B------:R-:W-:Y:S02]  /*5db0*/  IMAD.IADD R5, R5, 0x1, R7 ;  /* 0x0000000105057824 */ /* 0x000fe400078e0207 */
[----:B-1----:R-:W-:-:S03]  /*5dc0*/  IMAD.MOV R22, RZ, RZ, -R22 ;  /* 0x000000ffff167224 */ /* 0x002fc600078e0a16 */
[----:B------:R-:W-:Y:S01]  /*5dd0*/  SHF.R.U64 R21, R4, UR4, R5 ;  /* 0x0000000404157c19 */ /* 0x000fe20008001205 */
[----:B0-----:R-:W-:Y:S01]  /*5de0*/  IMAD R15, R6, R22, R15 ;  /* 0x00000016060f7224 */ /* 0x001fe200078e020f */
[----:B------:R-:W-:Y:S01]  /*5df0*/  SHF.R.U32.HI R4, RZ, UR4, R5 ;  /* 0x00000004ff047c19 */ /* 0x000fe20008011605 */
[----:B------:R-:W-:Y:S01]  /*5e00*/  ULDC UR4, c[0x0][0x608] ;  /* 0x0001820000047ab9 */ /* 0x000fe20000000800 */
[----:B---3--:R-:W-:Y:S02]  /*5e10*/  IMAD.MOV R6, RZ, RZ, -R23 ;  /* 0x000000ffff067224 */ /* 0x008fe400078e0a17 */
[--C-:B------:R-:W-:Y:S02]  /*5e20*/  SHF.R.U64 R22, R21, UR4, R4.reuse ;  /* 0x0000000415167c19 */ /* 0x100fe40008001204 */
[----:B------:R-:W-:Y:S01]  /*5e30*/  SHF.R.U32.HI R5, RZ, UR4, R4 ;  /* 0x00000004ff057c19 */ /* 0x000fe20008011604 */
[----:B------:R-:W-:Y:S01]  /*5e40*/  ULDC UR4, c[0x0][0x658] ;  /* 0x0001960000047ab9 */ /* 0x000fe20000000800 */
[----:B--2---:R-:W-:-:S02]  /*5e50*/  @P2 IMAD R15, R25, R6, R20 ;  /* 0x00000006190f2224 */ /* 0x004fc400078e0214 */
[--C-:B------:R-:W-:Y:S02]  /*5e60*/  SHF.R.U64 R20, R22, UR4, R5.reuse ;  /* 0x0000000416147c19 */ /* 0x100fe40008001205 */
[----:B------:R-:W-:-:S03]  /*5e70*/  SHF.R.U32.HI R23, RZ, UR4, R5 ;  /* 0x00000004ff177c19 */ /* 0x000fc60008011605 */
[----:B------:R-:W-:Y:S02]  /*5e80*/  IMAD.MOV.U32 R6, RZ, RZ, R20 ;  /* 0x000000ffff067224 */ /* 0x000fe400078e0014 */
[----:B------:R-:W-:Y:S01]  /*5e90*/  IMAD.MOV.U32 R5, RZ, RZ, R23 ;  /* 0x000000ffff057224 */ /* 0x000fe200078e0017 */
[----:B------:R-:W-:Y:S06]  /*5ea0*/  @!P0 BRA `(.L_x_113) ;  /* 0x00000000002c8947 */ /* 0x000fec0003800000 */
        /* <DEDUP_REMOVED lines=9> */
[----:B------:R-:W-:-:S04]  /*5f40*/  IMAD.WIDE.U32.X R4, R23, UR7, R4, P1 ;  /* 0x0000000717047c25 */ /* 0x000fc800088e0404 */
[----:B------:R-:W-:-:S07]  /*5f50*/  IMAD.MOV.U32 R6, RZ, RZ, R4 ;  /* 0x000000ffff067224 */ /* 0x000fce00078e0004 */
.L_x_113:
[----:B------:R-:W-:Y:S01]  /*5f60*/  ULDC UR4, c[0x0][0x648] ;  /* 0x0001920000047ab9 */ /* 0x000fe20000000800 */
[----:B------:R-:W-:Y:S01]  /*5f70*/  LOP3.LUT R4, R22, UR16, RZ, 0xc0, !PT ;  /* 0x0000001016047c12 */ /* 0x000fe2000f8ec0ff */
[----:B------:R-:W-:Y:S01]  /*5f80*/  ULDC UR5, c[0x0][0x610] ;  /* 0x0001840000057ab9 */ /* 0x000fe20000000800 */
[----:B------:R-:W-:Y:S01]  /*5f90*/  SHF.R.U64 R5, R6, UR4, R5 ;  /* 0x0000000406057c19 */ /* 0x000fe20008001205 */
[----:B------:R-:W-:Y:S01]  /*5fa0*/  ULDC UR4, c[0x0][0x638] ;  /* 0x00018e0000047ab9 */ /* 0x000fe20000000800 */
[----:B------:R-:W-:-:S03]  /*5fb0*/  LOP3.LUT R21, R21, UR15, RZ, 0xc0, !PT ;  /* 0x0000000f15157c12 */ /* 0x000fc6000f8ec0ff */
[----:B------:R-:W-:Y:S02]  /*5fc0*/  IMAD.MOV R7, RZ, RZ, -R5 ;  /* 0x000000ffff077224 */ /* 0x000fe400078e0a05 */
[----:B------:R-:W-:Y:S02]  /*5fd0*/  IMAD R4, R5, UR17, R4 ;  /* 0x0000001105047c24 */ /* 0x000fe4000f8e0204 */
[----:B------:R-:W-:Y:S01]  /*5fe0*/  IMAD R20, R7, UR4, R20 ;  /* 0x0000000407147c24 */ /* 0x000fe2000f8e0214 */
[----:B------:R-:W-:Y:S01]  /*5ff0*/  ULDC UR4, c[0x0][0x600] ;  /* 0x0001800000047ab9 */ /* 0x000fe20000000800 */
[----:B------:R-:W-:Y:S02]  /*6000*/  IMAD R15, R4, UR5, R15 ;  /* 0x00000005040f7c24 */ /* 0x000fe4000f8e020f */
[----:B------:R-:W-:Y:S02]  /*6010*/  IMAD R6, R20, UR4, R21 ;  /* 0x0000000414067c24 */ /* 0x000fe4000f8e0215 */
[----:B------:R-:W-:-:S03]  /*6020*/  IMAD.MOV.U32 R4, RZ, RZ, 0x1 ;  /* 0x00000001ff047424 */ /* 0x000fc600078e00ff */
[----:B------:R-:W-:Y:S02]  /*6030*/  SEL R20, R6, R15, !P2 ;  /* 0x0000000f06147207 */ /* 0x000fe40005000000 */
[----:B------:R-:W-:Y:S01]  /*6040*/  SEL R21, R15, R6, !P2 ;  /* 0x000000060f157207 */ /* 0x000fe20005000000 */
[----:B------:R-:W-:-:S07]  /*6050*/  IMAD.MOV.U32 R6, RZ, RZ, R14 ;  /* 0x000000ffff067224 */ /* 0x000fce00078e000e */
.L_x_111:
[----:B------:R-:W-:Y:S05]  /*6060*/  BSYNC B1 ;  /* 0x0000000000017941 */ /* 0x000fea0003800000 */
.L_x_110:
[----:B------:R-:W-:-:S13]  /*6070*/  LOP3.LUT P0, RZ, R4, 0xff, RZ, 0xc0, !PT ;  /* 0x000000ff04ff7812 */ /* 0x000fda000780c0ff */
[----:B------:R-:W-:Y:S05]  /*6080*/  @P0 BRA `(.L_x_114) ;  /* 0xfffffff4003c0947 */ /* 0x000fea000383ffff */
[----:B------:R-:W-:Y:S05]  /*6090*/  BSYNC B0 ;  /* 0x0000000000007941 */ /* 0x000fea0003800000 */
.L_x_103:
[----:B------:R-:W-:-:S03]  /*60a0*/  UMOV UR4, 0xffffffff ;  /* 0xffffffff00047882 */ /* 0x000fc60000000000 */
[----:B------:R-:W-:Y:S05]  /*60b0*/  BRA.DIV UR4, `(.L_x_115) ;  /* 0x0000000a04c47947 */ /* 0x000fea000b800000 */
[----:B------:R-:W-:-:S13]  /*60c0*/  ELECT P6, URZ, PT ;  /* 0x00000000003f782f */ /* 0x000fda00038c0000 */
.L_x_141:
[----:B------:R-:W-:Y:S04]  /*60d0*/  BSSY B0, `(.L_x_116) ;  /* 0x0000097000007945 */ /* 0x000fe80003800000 */
[----:B------:R-:W-:Y:S05]  /*60e0*/  @!P6 BRA `(.L_x_117) ;  /* 0x000000080054e947 */ /* 0x000fea0003800000 */
[----:B------:R-:W-:-:S04]  /*60f0*/  LOP3.LUT R18, R18, 0x2, RZ, 0xfc, !PT ;  /* 0x0000000212127812 */ /* 0x000fc800078efcff */
[----:B------:R-:W-:-:S13]  /*6100*/  ISETP.NE.AND P0, PT, R18, 0x3, PT ;  /* 0x000000031200780c */ /* 0x000fda0003f05270 */
[----:B------:R-:W-:Y:S05]  /*6110*/  @!P0 BRA `(.L_x_118) ;  /* 0x0000000000048947 */ /* 0x000fea0003800000 */
[----:B------:R-:W-:Y:S01]  /*6120*/  BPT.TRAP 0x1 ;  /* 0x000000040000795c */ /* 0x000fe20000300000 */
.L_x_118:
[----:B------:R-:W0:Y:S01]  /*6130*/  S2R R5, SR_CgaCtaId ;  /* 0x0000000000057919 */ /* 0x000e220000008800 */
[----:B------:R-:W-:Y:S02]  /*6140*/  MOV R0, 0x400 ;  /* 0x0000040000007802 */ /* 0x000fe40000000f00 */
[----:B------:R-:W-:Y:S02]  /*6150*/  SHF.L.U32 R2, R3, 0x1f, RZ ;  /* 0x0000001f03027819 */ /* 0x000fe400000006ff */
[----:B0-----:R-:W-:-:S05]  /*6160*/  LEA R5, R5, R0, 0x18 ;  /* 0x0000000005057211 */ /* 0x001fca00078ec0ff */
[----:B------:R-:W-:-:S04]  /*6170*/  VIADD R5, R5, 0x80 ;  /* 0x0000008005057836 */ /* 0x000fc80000000000 */
[C---:B------:R-:W-:Y:S02]  /*6180*/  IMAD R7, R8.reuse, 0x8, R5 ;  /* 0x0000000808077824 */ /* 0x040fe400078e0205 */
[----:B------:R-:W-:Y:S02]  /*6190*/  VIADD R8, R8, 0x1 ;  /* 0x0000000108087836 */ /* 0x000fe40000000000 */
[----:B------:R-:W0:Y:S03]  /*61a0*/  SYNCS.PHASECHK.TRANS64.TRYWAIT P0, [R7+URZ], R2 ;  /* 0x00000002070075a7 */ /* 0x000e26000800017f */
[----:B------:R-:W-:-:S04]  /*61b0*/  ISETP.NE.AND P1, PT, R8, 0x10, PT ;  /* 0x000000100800780c */ /* 0x000fc80003f25270 */
[----:B------:R-:W-:Y:S02]  /*61c0*/  SEL R0, RZ, 0x1, P1 ;  /* 0x00000001ff007807 */ /* 0x000fe40000800000 */
[----:B------:R-:W-:Y:S02]  /*61d0*/  SEL R8, R8, RZ, P1 ;  /* 0x000000ff08087207 */ /* 0x000fe40000800000 */
[----:B------:R-:W-:-:S03]  /*61e0*/  LOP3.LUT R9, R3, R0, RZ, 0x3c, !PT ;  /* 0x0000000003097212 */ /* 0x000fc600078e3cff */
[----:B------:R-:W-:Y:S01]  /*61f0*/  IMAD R6, R8, 0x8, R5 ;  /* 0x0000000808067824 */ /* 0x000fe200078e0205 */
[----:B------:R-:W-:Y:S01]  /*6200*/  SHF.L.U32 R3, R9, 0x1f, RZ ;  /* 0x0000001f09037819 */ /* 0x000fe200000006ff */
[----:B0-----:R-:W-:Y:S06]  /*6210*/  @!P0 BRA `(.L_x_119) ;  /* 0x00000008008c8947 */ /* 0x001fec0003800000 */
.L_x_142:
[----:B------:R-:W1:Y:S01]  /*6220*/  SYNCS.PHASECHK.TRANS64.TRYWAIT P0, [R6+URZ], R3 ;  /* 0x00000003060075a7 */ /* 0x000e62000800017f */
[----:B------:R-:W-:-:S05]  /*6230*/  VIADD R0, R8, 0x1 ;  /* 0x0000000108007836 */ /* 0x000fca0000000000 */
[----:B------:R-:W-:-:S04]  /*6240*/  ISETP.NE.AND P1, PT, R0, 0x10, PT ;  /* 0x000000100000780c */ /* 0x000fc80003f25270 */
[----:B0-----:R-:W-:Y:S02]  /*6250*/  SEL R2, RZ, 0x1, P1 ;  /* 0x00000001ff027807 */ /* 0x001fe40000800000 */
[----:B------:R-:W-:Y:S02]  /*6260*/  SEL R0, R0, RZ, P1 ;  /* 0x000000ff00007207 */ /* 0x000fe40000800000 */
[----:B------:R-:W-:-:S03]  /*6270*/  LOP3.LUT R9, R9, R2, RZ, 0x3c, !PT ;  /* 0x0000000209097212 */ /* 0x000fc600078e3cff */
[----:B------:R-:W-:Y:S01]  /*6280*/  IMAD R7, R0, 0x8, R5 ;  /* 0x0000000800077824 */ /* 0x000fe200078e0205 */
[----:B------:R-:W-:Y:S01]  /*6290*/  SHF.L.U32 R4, R9, 0x1f, RZ ;  /* 0x0000001f09047819 */ /* 0x000fe200000006ff */
[----:B-1----:R-:W-:Y:S06]  /*62a0*/  @!P0 BRA `(.L_x_120) ;  /* 0x00000008007c8947 */ /* 0x002fec0003800000 */
.L_x_143:
[----:B------:R-:W1:Y:S01]  /*62b0*/  SYNCS.PHASECHK.TRANS64.TRYWAIT P0, [R7+URZ], R4 ;  /* 0x00000004070075a7 */ /* 0x000e62000800017f */
[----:B------:R-:W-:-:S05]  /*62c0*/  VIADD R0, R0, 0x1 ;  /* 0x0000000100007836 */ /* 0x000fca0000000000 */
[----:B------:R-:W-:-:S04]  /*62d0*/  ISETP.NE.AND P1, PT, R0, 0x10, PT ;  /* 0x000000100000780c */ /* 0x000fc80003f25270 */
[----:B------:R-:W-:Y:S02]  /*62e0*/  SEL R2, RZ, 0x1, P1 ;  /* 0x00000001ff027807 */ /* 0x000fe40000800000 */
[----:B------:R-:W-:Y:S02]  /*62f0*/  SEL R0, R0, RZ, P1 ;  /* 0x000000ff00007207 */ /* 0x000fe40000800000 */
[----:B------:R-:W-:-:S03]  /*6300*/  LOP3.LUT R9, R9, R2, RZ, 0x3c, !PT ;  /* 0x0000000209097212 */ /* 0x000fc600078e3cff */
[----:B0-----:R-:W-:Y:S01]  /*6310*/  IMAD R6, R0, 0x8, R5 ;  /* 0x0000000800067824 */ /* 0x001fe200078e0205 */
[----:B------:R-:W-:Y:S01]  /*6320*/  SHF.L.U32 R3, R9, 0x1f, RZ ;  /* 0x0000001f09037819 */ /* 0x000fe200000006ff */
[----:B-1----:R-:W-:Y:S06]  /*6330*/  @!P0 BRA `(.L_x_121) ;  /* 0x00000008006c8947 */ /* 0x002fec0003800000 */
.L_x_144:
        /* <DEDUP_REMOVED lines=9> */
.L_x_145:
        /* <DEDUP_REMOVED lines=9> */
.L_x_146:
        /* <DEDUP_REMOVED lines=9> */
.L_x_147:
        /* <DEDUP_REMOVED lines=9> */
.L_x_148:
        /* <DEDUP_REMOVED lines=9> */
.L_x_149:
        /* <DEDUP_REMOVED lines=9> */
.L_x_150:
        /* <DEDUP_REMOVED lines=9> */
.L_x_151:
        /* <DEDUP_REMOVED lines=9> */
.L_x_152:
        /* <DEDUP_REMOVED lines=9> */
.L_x_153:
        /* <DEDUP_REMOVED lines=9> */
.L_x_154:
        /* <DEDUP_REMOVED lines=9> */
.L_x_155:
[----:B------:R-:W1:Y:S01]  /*6970*/  SYNCS.PHASECHK.TRANS64.TRYWAIT P0, [R7+URZ], R4 ;  /* 0x00000004070075a7 */ /* 0x000e62000800017f */
[----:B------:R-:W-:-:S05]  /*6980*/  VIADD R0, R0, 0x1 ;  /* 0x0000000100007836 */ /* 0x000fca0000000000 */
[----:B------:R-:W-:-:S04]  /*6990*/  ISETP.NE.AND P1, PT, R0, 0x10, PT ;  /* 0x000000100000780c */ /* 0x000fc80003f25270 */
[----:B------:R-:W-:Y:S02]  /*69a0*/  SEL R2, RZ, 0x1, P1 ;  /* 0x00000001ff027807 */ /* 0x000fe40000800000 */
[----:B------:R-:W-:Y:S02]  /*69b0*/  SEL R0, R0, RZ, P1 ;  /* 0x000000ff00007207 */ /* 0x000fe40000800000 */
[----:B------:R-:W-:Y:S01]  /*69c0*/  LOP3.LUT R2, R9, R2, RZ, 0x3c, !PT ;  /* 0x0000000209027212 */ /* 0x000fe200078e3cff */
[----:B-1----:R-:W-:Y:S06]  /*69d0*/  @!P0 BRA `(.L_x_133) ;  /* 0x0000000400b48947 */ /* 0x002fec0003800000 */
.L_x_156:
[----:B------:R-:W-:Y:S01]  /*69e0*/  IMAD R5, R0, 0x8, R5 ;  /* 0x0000000800057824 */ /* 0x000fe200078e0205 */
[----:B------:R-:W-:-:S07]  /*69f0*/  SHF.L.U32 R0, R2, 0x1f, RZ ;  /* 0x0000001f02007819 */ /* 0x000fce00000006ff */
.L_x_134:
[----:B--2---:R2:W3:Y:S02]  /*6a00*/  SYNCS.PHASECHK.TRANS64.TRYWAIT P0, [R5+URZ], R0 ;  /* 0x00000000050075a7 */ /* 0x0044e4000800017f */
[----:B---3--:R-:W-:Y:S05]  /*6a10*/  @!P0 NANOSLEEP.SYNCS 0x989680 ;  /* 0x009896800000895d */ /* 0x008fea0003900000 */
[----:B------:R-:W3:Y:S02]  /*6a20*/  @!P0 SYNCS.PHASECHK.TRANS64 P0, [R5+URZ], R0 ;  /* 0x00000000050085a7 */ /* 0x000ee4000800007f */
[----:B---3--:R-:W-:Y:S05]  /*6a30*/  @!P0 BRA `(.L_x_134) ;  /* 0xfffffffc00f08947 */ /* 0x008fea000383ffff */
.L_x_117:
[----:B------:R-:W-:Y:S05]  /*6a40*/  BSYNC B0 ;  /* 0x0000000000007941 */ /* 0x000fea0003800000 */
.L_x_116:
[----:B------:R-:W-:Y:S05]  /*6a50*/  EXIT ;  /* 0x000000000000794d */ /* 0x000fea0003800000 */
.L_x_22:
[----:B-1----:R1:W2:Y:S02]  /*6a60*/  SYNCS.PHASECHK.TRANS64.TRYWAIT P1, [R3+URZ], R0 ;  /* 0x00000000030075a7 */ /* 0x0022a4000802017f */
[----:B--2---:R-:W-:Y:S05]  /*6a70*/  @!P1 NANOSLEEP.SYNCS 0x989680 ;  /* 0x009896800000995d */ /* 0x004fea0003900000 */
[----:B------:R-:W2:Y:S02]  /*6a80*/  @!P1 SYNCS.PHASECHK.TRANS64 P1, [R3+URZ], R0 ;  /* 0x00000000030095a7 */ /* 0x000ea4000802007f */
[----:B--2---:R-:W-:Y:S05]  /*6a90*/  @!P1 BRA `(.L_x_22) ;  /* 0xfffffffc00f09947 */ /* 0x004fea000383ffff */
[----:B------:R-:W-:Y:S05]  /*6aa0*/  BRA `(.L_x_21) ;  /* 0xffffffac00b87947 */ /* 0x000fea000383ffff */
.L_x_27:
[----:B-1----:R1:W2:Y:S02]  /*6ab0*/  SYNCS.PHASECHK.TRANS64.TRYWAIT P1, [R5+URZ], R4 ;  /* 0x00000004050075a7 */ /* 0x0022a4000802017f */
[----:B--2---:R-:W-:Y:S05]  /*6ac0*/  @!P1 NANOSLEEP.SYNCS 0x989680 ;  /* 0x009896800000995d */ /* 0x004fea0003900000 */
[----:B------:R-:W2:Y:S02]  /*6ad0*/  @!P1 SYNCS.PHASECHK.TRANS64 P1, [R5+URZ], R4 ;  /* 0x00000004050095a7 */ /* 0x000ea4000802007f */
[----:B--2---:R-:W-:Y:S05]  /*6ae0*/  @!P1 BRA `(.L_x_27) ;  /* 0xfffffffc00f09947 */ /* 0x004fea000383ffff */
[----:B------:R-:W-:Y:S05]  /*6af0*/  BRA `(.L_x_26) ;  /* 0xffffffb0008c7947 */ /* 0x000fea000383ffff */
.L_x_104:
[----:B------:R-:W-:Y:S01]  /*6b00*/  BSSY B1, `(.L_x_135) ;  /* 0x0000006000017945 */ /* 0x000fe20003800000 */
[----:B------:R-:W-:-:S07]  /*6b10*/  IMAD.MOV.U32 R15, RZ, RZ, -0x1 ;  /* 0xffffffffff0f7424 */ /* 0x000fce00078e00ff */
[----:B------:R-:W-:Y:S05]  /*6b20*/  WARPSYNC.COLLECTIVE R15, `(.L_x_136) ;  /* 0x000000000f0c7348 */ /* 0x000fea0003c00000 */
[----:B------:R-:W-:Y:S02]  /*6b30*/  ELECT P6, UR62, PT ;  /* 0x00000000003e782f */ /* 0x000fe400038c0000 */
[----:B------:R-:W-:Y:S01]  /*6b40*/  MOV R14, UR62 ;  /* 0x0000003e000e7c02 */ /* 0x000fe20008000f00 */
[----:B------:R-:W-:Y:S10]  /*6b50*/  ENDCOLLECTIVE ;  /* 0x000000000000791b */ /* 0x000ff40003800000 */
.L_x_136:
[----:B------:R-:W-:Y:S05]  /*6b60*/  BSYNC B1 ;  /* 0x0000000000017941 */ /* 0x000fea0003800000 */
.L_x_135:
[----:B------:R-:W-:Y:S05]  /*6b70*/  BRA `(.L_x_137) ;  /* 0xffffffe8008c7947 */ /* 0x000fea000383ffff */
.L_x_107:
[----:B-1----:R1:W2:Y:S02]  /*6b80*/  SYNCS.PHASECHK.TRANS64.TRYWAIT P0, [R23+URZ+0x80], R14 ;  /* 0x0000800e170075a7 */ /* 0x0022a4000800017f */
[----:B--2---:R-:W-:Y:S05]  /*6b90*/  @!P0 NANOSLEEP.SYNCS 0x989680 ;  /* 0x009896800000895d */ /* 0x004fea0003900000 */
[----:B------:R-:W2:Y:S02]  /*6ba0*/  @!P0 SYNCS.PHASECHK.TRANS64 P0, [R23+URZ+0x80], R14 ;  /* 0x0000800e170085a7 */ /* 0x000ea4000800007f */
[----:B--2---:R-:W-:Y:S05]  /*6bb0*/  @!P0 BRA `(.L_x_107) ;  /* 0xfffffffc00f08947 */ /* 0x004fea000383ffff */
[----:B------:R-:W-:Y:S05]  /*6bc0*/  BRA `(.L_x_138) ;  /* 0xffffffe800c47947 */ /* 0x000fea000383ffff */
.L_x_115:
[----:B------:R-:W-:Y:S01]  /*6bd0*/  BSSY B0, `(.L_x_139) ;  /* 0x0000006000007945 */ /* 0x000fe20003800000 */
[----:B------:R-:W-:-:S07]  /*6be0*/  IMAD.MOV.U32 R15, RZ, RZ, -0x1 ;  /* 0xffffffffff0f7424 */ /* 0x000fce00078e00ff */
[----:B------:R-:W-:Y:S05]  /*6bf0*/  WARPSYNC.COLLECTIVE R15, `(.L_x_140) ;  /* 0x000000000f0c7348 */ /* 0x000fea0003c00000 */
[----:B------:R-:W-:Y:S02]  /*6c00*/  ELECT P6, UR62, PT ;  /* 0x00000000003e782f */ /* 0x000fe400038c0000 */
[----:B------:R-:W-:Y:S01]  /*6c10*/  MOV R14, UR62 ;  /* 0x0000003e000e7c02 */ /* 0x000fe20008000f00 */
[----:B------:R-:W-:Y:S10]  /*6c20*/  ENDCOLLECTIVE ;  /* 0x000000000000791b */ /* 0x000ff40003800000 */
.L_x_140:
[----:B------:R-:W-:Y:S05]  /*6c30*/  BSYNC B0 ;  /* 0x0000000000007941 */ /* 0x000fea0003800000 */
.L_x_139:
[----:B------:R-:W-:Y:S05]  /*6c40*/  BRA `(.L_x_141) ;  /* 0xfffffff400207947 */ /* 0x000fea000383ffff */
.L_x_119:
[----:B0-----:R0:W1:Y:S02]  /*6c50*/  SYNCS.PHASECHK.TRANS64.TRYWAIT P0, [R7+URZ], R2 ;  /* 0x00000002070075a7 */ /* 0x001064000800017f */
[----:B-1----:R-:W-:Y:S05]  /*6c60*/  @!P0 NANOSLEEP.SYNCS 0x989680 ;  /* 0x009896800000895d */ /* 0x002fea0003900000 */
[----:B------:R-:W1:Y:S02]  /*6c70*/  @!P0 SYNCS.PHASECHK.TRANS64 P0, [R7+URZ], R2 ;  /* 0x00000002070085a7 */ /* 0x000e64000800007f */
[----:B-1----:R-:W-:Y:S05]  /*6c80*/  @!P0 BRA `(.L_x_119) ;  /* 0xfffffffc00f08947 */ /* 0x002fea000383ffff */
[----:B------:R-:W-:Y:S05]  /*6c90*/  BRA `(.L_x_142) ;  /* 0xfffffff400607947 */ /* 0x000fea000383ffff */
.L_x_120:
[----:B0-----:R0:W1:Y:S02]  /*6ca0*/  SYNCS.PHASECHK.TRANS64.TRYWAIT P0, [R6+URZ], R3 ;  /* 0x00000003060075a7 */ /* 0x001064000800017f */
[----:B-1----:R-:W-:Y:S05]  /*6cb0*/  @!P0 NANOSLEEP.SYNCS 0x989680 ;  /* 0x009896800000895d */ /* 0x002fea0003900000 */
[----:B------:R-:W1:Y:S02]  /*6cc0*/  @!P0 SYNCS.PHASECHK.TRANS64 P0, [R6+URZ], R3 ;  /* 0x00000003060085a7 */ /* 0x000e64000800007f */
[----:B-1----:R-:W-:Y:S05]  /*6cd0*/  @!P0 BRA `(.L_x_120) ;  /* 0xfffffffc00f08947 */ /* 0x002fea000383ffff */
[----:B------:R-:W-:Y:S05]  /*6ce0*/  BRA `(.L_x_143) ;  /* 0xfffffff400707947 */ /* 0x000fea000383ffff */
.L_x_121:
[----:B0-----:R0:W1:Y:S02]  /*6cf0*/  SYNCS.PHASECHK.TRANS64.TRYWAIT P0, [R7+URZ], R4 ;  /* 0x00000004070075a7 */ /* 0x001064000800017f */
[----:B-1----:R-:W-:Y:S05]  /*6d00*/  @!P0 NANOSLEEP.SYNCS 0x989680 ;  /* 0x009896800000895d */ /* 0x002fea0003900000 */
[----:B------:R-:W1:Y:S02]  /*6d10*/  @!P0 SYNCS.PHASECHK.TRANS64 P0, [R7+URZ], R4 ;  /* 0x00000004070085a7 */ /* 0x000e64000800007f */
[----:B-1----:R-:W-:Y:S05]  /*6d20*/  @!P0 BRA `(.L_x_121) ;  /* 0xfffffffc00f08947 */ /* 0x002fea000383ffff */
[----:B------:R-:W-:Y:S05]  /*6d30*/  BRA `(.L_x_144) ;  /* 0xfffffff400807947 */ /* 0x000fea000383ffff */
.L_x_122:
[----:B0-----:R0:W1:Y:S02]  /*6d40*/  SYNCS.PHASECHK.TRANS64.TRYWAIT P0, [R6+URZ], R3 ;  /* 0x00000003060075a7 */ /* 0x001064000800017f */
[----:B-1----:R-:W-:Y:S05]  /*6d50*/  @!P0 NANOSLEEP.SYNCS 0x989680 ;  /* 0x009896800000895d */ /* 0x002fea0003900000 */
[----:B------:R-:W1:Y:S02]  /*6d60*/  @!P0 SYNCS.PHASECHK.TRANS64 P0, [R6+URZ], R3 ;  /* 0x00000003060085a7 */ /* 0x000e64000800007f */
[----:B-1----:R-:W-:Y:S05]  /*6d70*/  @!P0 BRA `(.L_x_122) ;  /* 0xfffffffc00f08947 */ /* 0x002fea000383ffff */
[----:B------:R-:W-:Y:S05]  /*6d80*/  BRA `(.L_x_145) ;  /* 0xfffffff400907947 */ /* 0x000fea000383ffff */
.L_x_123:
[----:B0-----:R0:W1:Y:S02]  /*6d90*/  SYNCS.PHASECHK.TRANS64.TRYWAIT P0, [R7+URZ], R4 ;  /* 0x00000004070075a7 */ /* 0x001064000800017f */
[----:B-1----:R-:W-:Y:S05]  /*6da0*/  @!P0 NANOSLEEP.SYNCS 0x989680 ;  /* 0x009896800000895d */ /* 0x002fea0003900000 */
[----:B------:R-:W1:Y:S02]  /*6db0*/  @!P0 SYNCS.PHASECHK.TRANS64 P0, [R7+URZ], R4 ;  /* 0x00000004070085a7 */ /* 0x000e64000800007f */
[----:B-1----:R-:W-:Y:S05]  /*6dc0*/  @!P0 BRA `(.L_x_123) ;  /* 0xfffffffc00f08947 */ /* 0x002fea000383ffff */
[----:B------:R-:W-:Y:S05]  /*6dd0*/  BRA `(.L_x_146) ;  /* 0xfffffff400a07947 */ /* 0x000fea000383ffff */
.L_x_124:
[----:B0-----:R0:W1:Y:S02]  /*6de0*/  SYNCS.PHASECHK.TRANS64.TRYWAIT P0, [R6+URZ], R3 ;  /* 0x00000003060075a7 */ /* 0x001064000800017f */
[----:B-1----:R-:W-:Y:S05]  /*6df0*/  @!P0 NANOSLEEP.SYNCS 0x989680 ;  /* 0x009896800000895d */ /* 0x002fea0003900000 */
[----:B------:R-:W1:Y:S02]  /*6e00*/  @!P0 SYNCS.PHASECHK.TRANS64 P0, [R6+URZ], R3 ;  /* 0x00000003060085a7 */ /* 0x000e64000800007f */
[----:B-1----:R-:W-:Y:S05]  /*6e10*/  @!P0 BRA `(.L_x_124) ;  /* 0xfffffffc00f08947 */ /* 0x002fea000383ffff */
[----:B------:R-:W-:Y:S05]  /*6e20*/  BRA `(.L_x_147) ;  /* 0xfffffff400b07947 */ /* 0x000fea000383ffff */
.L_x_125:
[----:B0-----:R0:W1:Y:S02]  /*6e30*/  SYNCS.PHASECHK.TRANS64.TRYWAIT P0, [R7+URZ], R4 ;  /* 0x00000004070075a7 */ /* 0x001064000800017f */
[----:B-1----:R-:W-:Y:S05]  /*6e40*/  @!P0 NANOSLEEP.SYNCS 0x989680 ;  /* 0x009896800000895d */ /* 0x002fea0003900000 */
[----:B------:R-:W1:Y:S02]  /*6e50*/  @!P0 SYNCS.PHASECHK.TRANS64 P0, [R7+URZ], R4 ;  /* 0x00000004070085a7 */ /* 0x000e64000800007f */
[----:B-1----:R-:W-:Y:S05]  /*6e60*/  @!P0 BRA `(.L_x_125) ;  /* 0xfffffffc00f08947 */ /* 0x002fea000383ffff */
[----:B------:R-:W-:Y:S05]  /*6e70*/  BRA `(.L_x_148) ;  /* 0xfffffff400c07947 */ /* 0x000fea000383ffff */
.L_x_126:
[----:B0-----:R0:W1:Y:S02]  /*6e80*/  SYNCS.PHASECHK.TRANS64.TRYWAIT P0, [R6+URZ], R3 ;  /* 0x00000003060075a7 */ /* 0x001064000800017f */
[----:B-1----:R-:W-:Y:S05]  /*6e90*/  @!P0 NANOSLEEP.SYNCS 0x989680 ;  /* 0x009896800000895d */ /* 0x002fea0003900000 */
[----:B------:R-:W1:Y:S02]  /*6ea0*/  @!P0 SYNCS.PHASECHK.TRANS64 P0, [R6+URZ], R3 ;  /* 0x00000003060085a7 */ /* 0x000e64000800007f */
[----:B-1----:R-:W-:Y:S05]  /*6eb0*/  @!P0 BRA `(.L_x_126) ;  /* 0xfffffffc00f08947 */ /* 0x002fea000383ffff */
[----:B------:R-:W-:Y:S05]  /*6ec0*/  BRA `(.L_x_149) ;  /* 0xfffffff400d07947 */ /* 0x000fea000383ffff */
.L_x_127:
[----:B0-----:R0:W1:Y:S02]  /*6ed0*/  SYNCS.PHASECHK.TRANS64.TRYWAIT P0, [R7+URZ], R4 ;  /* 0x00000004070075a7 */ /* 0x001064000800017f */
[----:B-1----:R-:W-:Y:S05]  /*6ee0*/  @!P0 NANOSLEEP.SYNCS 0x989680 ;  /* 0x009896800000895d */ /* 0x002fea0003900000 */
[----:B------:R-:W1:Y:S02]  /*6ef0*/  @!P0 SYNCS.PHASECHK.TRANS64 P0, [R7+URZ], R4 ;  /* 0x00000004070085a7 */ /* 0x000e64000800007f */
[----:B-1----:R-:W-:Y:S05]  /*6f00*/  @!P0 BRA `(.L_x_127) ;  /* 0xfffffffc00f08947 */ /* 0x002fea000383ffff */
[----:B------:R-:W-:Y:S05]  /*6f10*/  BRA `(.L_x_150) ;  /* 0xfffffff400e07947 */ /* 0x000fea000383ffff */
.L_x_128:
[----:B0-----:R0:W1:Y:S02]  /*6f20*/  SYNCS.PHASECHK.TRANS64.TRYWAIT P0, [R6+URZ], R3 ;  /* 0x00000003060075a7 */ /* 0x001064000800017f */
[----:B-1----:R-:W-:Y:S05]  /*6f30*/  @!P0 NANOSLEEP.SYNCS 0x989680 ;  /* 0x009896800000895d */ /* 0x002fea0003900000 */
[----:B------:R-:W1:Y:S02]  /*6f40*/  @!P0 SYNCS.PHASECHK.TRANS64 P0, [R6+URZ], R3 ;  /* 0x00000003060085a7 */ /* 0x000e64000800007f */
[----:B-1----:R-:W-:Y:S05]  /*6f50*/  @!P0 BRA `(.L_x_128) ;  /* 0xfffffffc00f08947 */ /* 0x002fea000383ffff */
[----:B------:R-:W-:Y:S05]  /*6f60*/  BRA `(.L_x_151) ;  /* 0xfffffff400f07947 */ /* 0x000fea000383ffff */
.L_x_129:
[----:B0-----:R0:W1:Y:S02]  /*6f70*/  SYNCS.PHASECHK.TRANS64.TRYWAIT P0, [R7+URZ], R4 ;  /* 0x00000004070075a7 */ /* 0x001064000800017f */
[----:B-1----:R-:W-:Y:S05]  /*6f80*/  @!P0 NANOSLEEP.SYNCS 0x989680 ;  /* 0x009896800000895d */ /* 0x002fea0003900000 */
[----:B------:R-:W1:Y:S02]  /*6f90*/  @!P0 SYNCS.PHASECHK.TRANS64 P0, [R7+URZ], R4 ;  /* 0x00000004070085a7 */ /* 0x000e64000800007f */
[----:B-1----:R-:W-:Y:S05]  /*6fa0*/  @!P0 BRA `(.L_x_129) ;  /* 0xfffffffc00f08947 */ /* 0x002fea000383ffff */
[----:B------:R-:W-:Y:S05]  /*6fb0*/  BRA `(.L_x_152) ;  /* 0xfffffff800007947 */ /* 0x000fea000383ffff */
.L_x_130:
[----:B0-----:R0:W1:Y:S02]  /*6fc0*/  SYNCS.PHASECHK.TRANS64.TRYWAIT P0, [R6+URZ], R3 ;  /* 0x00000003060075a7 */ /* 0x001064000800017f */
[----:B-1----:R-:W-:Y:S05]  /*6fd0*/  @!P0 NANOSLEEP.SYNCS 0x989680 ;  /* 0x009896800000895d */ /* 0x002fea0003900000 */
[----:B------:R-:W1:Y:S02]  /*6fe0*/  @!P0 SYNCS.PHASECHK.TRANS64 P0, [R6+URZ], R3 ;  /* 0x00000003060085a7 */ /* 0x000e64000800007f */
[----:B-1----:R-:W-:Y:S05]  /*6ff0*/  @!P0 BRA `(.L_x_130) ;  /* 0xfffffffc00f08947 */ /* 0x002fea000383ffff */
[----:B------:R-:W-:Y:S05]  /*7000*/  BRA `(.L_x_153) ;  /* 0xfffffff800107947 */ /* 0x000fea000383ffff */
.L_x_131:
[----:B0-----:R0:W1:Y:S02]  /*7010*/  SYNCS.PHASECHK.TRANS64.TRYWAIT P0, [R7+URZ], R4 ;  /* 0x00000004070075a7 */ /* 0x001064000800017f */
[----:B-1----:R-:W-:Y:S05]  /*7020*/  @!P0 NANOSLEEP.SYNCS 0x989680 ;  /* 0x009896800000895d */ /* 0x002fea0003900000 */
[----:B------:R-:W1:Y:S02]  /*7030*/  @!P0 SYNCS.PHASECHK.TRANS64 P0, [R7+URZ], R4 ;  /* 0x00000004070085a7 */ /* 0x000e64000800007f */
[----:B-1----:R-:W-:Y:S05]  /*7040*/  @!P0 BRA `(.L_x_131) ;  /* 0xfffffffc00f08947 */ /* 0x002fea000383ffff */
[----:B------:R-:W-:Y:S05]  /*7050*/  BRA `(.L_x_154) ;  /* 0xfffffff800207947 */ /* 0x000fea000383ffff */
.L_x_132:
[----:B0-----:R0:W1:Y:S02]  /*7060*/  SYNCS.PHASECHK.TRANS64.TRYWAIT P0, [R6+URZ], R3 ;  /* 0x00000003060075a7 */ /* 0x001064000800017f */
[----:B-1----:R-:W-:Y:S05]  /*7070*/  @!P0 NANOSLEEP.SYNCS 0x989680 ;  /* 0x009896800000895d */ /* 0x002fea0003900000 */
[----:B------:R-:W1:Y:S02]  /*7080*/  @!P0 SYNCS.PHASECHK.TRANS64 P0, [R6+URZ], R3 ;  /* 0x00000003060085a7 */ /* 0x000e64000800007f */
[----:B-1----:R-:W-:Y:S05]  /*7090*/  @!P0 BRA `(.L_x_132) ;  /* 0xfffffffc00f08947 */ /* 0x002fea000383ffff */
[----:B------:R-:W-:Y:S05]  /*70a0*/  BRA `(.L_x_155) ;  /* 0xfffffff800307947 */ /* 0x000fea000383ffff */
.L_x_133:
[----:B-1----:R1:W2:Y:S02]  /*70b0*/  SYNCS.PHASECHK.TRANS64.TRYWAIT P0, [R7+URZ], R4 ;  /* 0x00000004070075a7 */ /* 0x0022a4000800017f */
[----:B--2---:R-:W-:Y:S05]  /*70c0*/  @!P0 NANOSLEEP.SYNCS 0x989680 ;  /* 0x009896800000895d */ /* 0x004fea0003900000 */
[----:B------:R-:W2:Y:S02]  /*70d0*/  @!P0 SYNCS.PHASECHK.TRANS64 P0, [R7+URZ], R4 ;  /* 0x00000004070085a7 */ /* 0x000ea4000800007f */
[----:B--2---:R-:W-:Y:S05]  /*70e0*/  @!P0 BRA `(.L_x_133) ;  /* 0xfffffffc00f08947 */ /* 0x004fea000383ffff */
[----:B------:R-:W-:Y:S05]  /*70f0*/  BRA `(.L_x_156) ;  /* 0xfffffff800387947 */ /* 0x000fea000383ffff */
.L_x_157:
[----:B------:R-:W-:-:S00]  /*7100*/  BRA `(.L_x_157) ;  /* 0xfffffffc00fc7947 */ /* 0x000fc0000383ffff */
[----:B------:R-:W-:-:S00]  /*7110*/  NOP ;  /* 0x0000000000007918 */ /* 0x000fc00000000000 */
        /* <DEDUP_REMOVED lines=14> */
.L_x_158:


//--------------------- .nv.global.init           --------------------------
	.section	.nv.global.init,"aw",@progbits
.nv.global.init:
	.type		$str$22,@object
	.size		$str$22,($str$23 - $str$22)
$str$22:
        /*0000*/ 	.byte	0x6b, 0x5f, 0x74, 0x69, 0x6c, 0x65, 0x5f, 0x63, 0x6f, 0x75, 0x6e, 0x74, 0x20, 0x3e, 0x3d, 0x20
        /*0010*/ 	.byte	0x31, 0x00
	.type		$str$23,@object
	.size		$str$23,(__unnamed_1 - $str$23)
$str$23:
        /*0012*/ 	.byte	0x2f, 0x74, 0x6d, 0x70, 0x2f, 0x63, 0x75, 0x74, 0x6c, 0x61, 0x73, 0x73, 0x5f, 0x73, 0x77, 0x65
        /*0022*/ 	.byte	0x65, 0x70, 0x5f, 0x73, 0x72, 0x63, 0x2f, 0x69, 0x6e, 0x63, 0x6c, 0x75, 0x64, 0x65, 0x2f, 0x63
        /*0032*/ 	.byte	0x75, 0x74, 0x6c, 0x61, 0x73, 0x73, 0x2f, 0x67, 0x65, 0x6d, 0x6d, 0x2f, 0x63, 0x6f, 0x6c, 0x6c
        /*0042*/ 	.byte	0x65, 0x63, 0x74, 0x69, 0x76, 0x65, 0x2f, 0x73, 0x6d, 0x39, 0x30, 0x5f, 0x6d, 0x6d, 0x61, 0x5f
        /*0052*/ 	.byte	0x74, 0x6d, 0x61, 0x5f, 0x67, 0x6d, 0x6d, 0x61, 0x5f, 0x73, 0x73, 0x5f, 0x77, 0x61, 0x72, 0x70
        /*0062*/ 	.byte	0x73, 0x70, 0x65, 0x63, 0x69, 0x61, 0x6c, 0x69, 0x7a, 0x65, 0x64, 0x2e, 0x68, 0x70, 0x70, 0x00
	.type		__unnamed_1,@object
	.size		__unnamed_1,(.L_0 - __unnamed_1)
__unnamed_1:
        /*0072*/ 	.byte	0x76, 0x6f, 0x69, 0x64, 0x20, 0x63, 0x75, 0x74, 0x6c, 0x61, 0x73, 0x73, 0x3a, 0x3a, 0x67, 0x65
        /* <DEDUP_REMOVED lines=180> */
        /*0bc2*/ 	.byte	0x74, 0x65, 0x3a, 0x3a, 0x69, 0x64, 0x65, 0x6e, 0x74, 0x69, 0x74, 0x79, 0x5d, 0x00
.L_0:


//--------------------- .nv.shared._ZN7cutlass13device_kernelINS_4gemm6kernel13GemmUniversalIN4cute5tupleIJiiiiEEENS1_10collective13CollectiveMmaINS1_34MainloopSm90TmaGmmaWarpSpecializedILi16ENS5_IJNS4_1CILi2EEENSA_ILi1EEESC_EEENS1_35KernelTmaWarpSpecializedCooperativeEEENS5_IJNSA_ILi192EEENSA_ILi32EEESH_EEENS_10bfloat16_tENS5_IJlSC_lEEESJ_SK_NS4_8TiledMMAINS4_8MMA_AtomIJNS4_4SM904GMMA27MMA_64x32x16_F32BF16BF16_SSILNSO_5MajorE0ELSQ_0ELNSO_7ScaleInE1ELSR_1EEEEEENS4_6LayoutISD_NS5_IJSC_NSA_ILi0EEESV_EEEEENS5_IJNS4_10UnderscoreESY_SY_EEEEENS4_13SM90_TMA_LOADENS4_14ComposedLayoutINS4_7SwizzleILi2ELi4ELi3EEENS4_18smem_ptr_flag_bitsILi16EEENSU_INS5_IJNSA_ILi8EEESH_EEENS5_IJSH_SC_EEEEEEEvNS4_8identityENS4_23SM90_TMA_LOAD_MULTICASTES1B_vS1C_EENS_8epilogue10collective6detail29Sm90TmaWarpSpecializedAdapterINS1G_15DefaultEpilogueISJ_SK_SK_NS1F_6thread17LinearCombinationISJ_Li1EffLNS1K_9ScaleType4KindE0ELNS_15FloatRoundStyleE2ESJ_EENS1_15EpilogueDefaultEEEEEvvEEEEvNT_6ParamsE --------------------------
	.section	.nv.shared._ZN7cutlass13device_kernelINS_4gemm6kernel13GemmUniversalIN4cute5tupleIJiiiiEEENS1_10collective13CollectiveMmaINS1_34MainloopSm90TmaGmmaWarpSpecializedILi16ENS5_IJNS4_1CILi2EEENSA_ILi1EEESC_EEENS1_35KernelTmaWarpSpecializedCooperativeEEENS5_IJNSA_ILi192EEENSA_ILi32EEESH_EEENS_10bfloat16_tENS5_IJlSC_lEEESJ_SK_NS4_8TiledMMAINS4_8MMA_AtomIJNS4_4SM904GMMA27MMA_64x32x16_F32BF16BF16_SSILNSO_5MajorE0ELSQ_0ELNSO_7ScaleInE1ELSR_1EEEEEENS4_6LayoutISD_NS5_IJSC_NSA_ILi0EEESV_EEEEENS5_IJNS4_10UnderscoreESY_SY_EEEEENS4_13SM90_TMA_LOADENS4_14ComposedLayoutINS4_7SwizzleILi2ELi4ELi3EEENS4_18smem_ptr_flag_bitsILi16EEENSU_INS5_IJNSA_ILi8EEESH_EEENS5_IJSH_SC_EEEEEEEvNS4_8identityENS4_23SM90_TMA_LOAD_MULTICASTES1B_vS1C_EENS_8epilogue10collective6detail29Sm90TmaWarpSpecializedAdapterINS1G_15DefaultEpilogueISJ_SK_SK_NS1F_6thread17LinearCombinationISJ_Li1EffLNS1K_9ScaleType4KindE0ELNS_15FloatRoundStyleE2ESJ_EENS1_15EpilogueDefaultEEEEEvvEEEEvNT_6ParamsE,"aw",@nobits
	.sectionflags	@""
	.align	16
	.zero		1024


//--------------------- .nv.shared.reserved.0     --------------------------
	.section	.nv.shared.reserved.0,"aw",@nobits
	.weak		__nv_reservedSMEM_offset_0_alias
	.size		__nv_reservedSMEM_offset_0_alias, 0, 0
	.other		__nv_reservedSMEM_offset_0_alias,@"STO_CUDA_RESERVED_SHARED STV_DEFAULT"
__nv_reservedSMEM_offset_0_alias:
	.zero		0


//--------------------- .nv.global                --------------------------
	.section	.nv.global,"aw",@nobits
.nv.global:
	.type		_ZN40_INTERNAL_957e8a09_4_k_cu_33ab0876_101994cute1_E,@object
	.size		_ZN40_INTERNAL_957e8a09_4_k_cu_33ab0876_101994cute1_E,(_ZN40_INTERNAL_957e8a09_4_k_cu_33ab0876_101994cuda3std3__45__cpo6cbeginE - _ZN40_INTERNAL_957e8a09_4_k_cu_33ab0876_101994cute1_E)
_ZN40_INTERNAL_957e8a09_4_k_cu_33ab0876_101994cute1_E:
	.zero		1
	.type		_ZN40_INTERNAL_957e8a09_4_k_cu_33ab0876_101994cuda3std3__45__cpo6cbeginE,@object
	.size		_ZN40_INTERNAL_957e8a09_4_k_cu_33ab0876_101994cuda3std3__45__cpo6cbeginE,(_ZN40_INTERNAL_957e8a09_4_k_cu_33ab0876_101994cuda3std3__48in_placeE - _ZN40_INTERNAL_957e8a09_4_k_cu_33ab0876_101994cuda3std3__45__cpo6cbeginE)
_ZN40_INTERNAL_957e8a09_4_k_cu_33ab0876_101994cuda3std3__45__cpo6cbeginE:
	.zero		1
	.type		_ZN40_INTERNAL_957e8a09_4_k_cu_33ab0876_101994cuda3std3__48in_placeE,@object
	.size		_ZN40_INTERNAL_957e8a09_4_k_cu_33ab0876_101994cuda3std3__48in_placeE,(_ZN40_INTERNAL_957e8a09_4_k_cu_33ab0876_101994cuda3std6ranges3__45__cpo9iter_moveE - _ZN40_INTERNAL_957e8a09_4_k_cu_33ab0876_101994cuda3std3__48in_placeE)
_ZN40_INTERNAL_957e8a09_4_k_cu_33ab0876_101994cuda3std3__48in_placeE:
	.zero		1
	.type		_ZN40_INTERNAL_957e8a09_4_k_cu_33ab0876_101994cuda3std6ranges3__45__cpo9iter_moveE,@object
	.size		_ZN40_INTERNAL_957e8a09_4_k_cu_33ab0876_101994cuda3std6ranges3__45__cpo9iter_moveE,(_ZN40_INTERNAL_957e8a09_4_k_cu_33ab0876_101994cuda3std3__45__cpo5beginE - _ZN40_INTERNAL_957e8a09_4_k_cu_33ab0876_101994cuda3std6ranges3__45__cpo9iter_moveE)
_ZN40_INTERNAL_957e8a09_4_k_cu_33ab0876_101994cuda3std6ranges3__45__cpo9iter_moveE:
	.zero		1
	.type		_ZN40_INTERNAL_957e8a09_4_k_cu_33ab0876_101994cuda3std3__45__cpo5beginE,@object
	.size		_ZN40_INTERNAL_957e8a09_4_k_cu_33ab0876_101994cuda3std3__45__cpo5beginE,(_ZN40_INTERNAL_957e8a09_4_k_cu_33ab0876_101994cuda3std3__442_GLOBAL__N__957e8a09_4_k_cu_33ab0876_101996ignoreE - _ZN40_INTERNAL_957e8a09_4_k_cu_33ab0876_101994cuda3std3__45__cpo5beginE)
_ZN40_INTERNAL_957e8a09_4_k_cu_33ab0876_101994cuda3std3__45__cpo5beginE:
	.zero		1
	.type		_ZN40_INTERNAL_957e8a09_4_k_cu_33ab0876_101994cuda3std3__442_GLOBAL__N__957e8a09_4_k_cu_33ab0876_101996ignoreE,@object
	.size		_ZN40_INTERNAL_957e8a09_4_k_cu_33ab0876_101994cuda3std3__442_GLOBAL__N__957e8a09_4_k_cu_33ab0876_101996ignoreE,(_ZN40_INTERNAL_957e8a09_4_k_cu_33ab0876_101994cute7productE - _ZN40_INTERNAL_957e8a09_4_k_cu_33ab0876_101994cuda3std3__442_GLOBAL__N__957e8a09_4_k_cu_33ab0876_101996ignoreE)
_ZN40_INTERNAL_957e8a09_4_k_cu_33ab0876_101994cuda3std3__442_GLOBAL__N__957e8a09_4_k_cu_33ab0876_101996ignoreE:
	.zero		1
	.type		_ZN40_INTERNAL_957e8a09_4_k_cu_33ab0876_101994cute7productE,@object
	.size		_ZN40_INTERNAL_957e8a09_4_k_cu_33ab0876_101994cute7productE,(_ZN40_INTERNAL_957e8a09_4_k_cu_33ab0876_101994cuda3std3__45__cpo3endE - _ZN40_INTERNAL_957e8a09_4_k_cu_33ab0876_101994cute7productE)
_ZN40_INTERNAL_957e8a09_4_k_cu_33ab0876_101994cute7productE:
	.zero		1
	.type		_ZN40_INTERNAL_957e8a09_4_k_cu_33ab0876_101994cuda3std3__45__cpo3endE,@object
	.size		_ZN40_INTERNAL_957e8a09_4_k_cu_33ab0876_101994cuda3std3__45__cpo3endE,(_ZN40_INTERNAL_957e8a09_4_k_cu_33ab0876_101994cuda3std3__419piecewise_constructE - _ZN40_INTERNAL_957e8a09_4_k_cu_33ab0876_101994cuda3std3__45__cpo3endE)
_ZN40_INTERNAL_957e8a09_4_k_cu_33ab0876_101994cuda3std3__45__cpo3endE:
	.zero		1
	.type		_ZN40_INTERNAL_957e8a09_4_k_cu_33ab0876_101994cuda3std3__419piecewise_constructE,@object
	.size		_ZN40_INTERNAL_957e8a09_4_k_cu_33ab0876_101994cuda3std3__419piecewise_constructE,(_ZN40_INTERNAL_957e8a09_4_k_cu_33ab0876_101994cuda3std3__45__cpo4cendE - _ZN40_INTERNAL_957e8a09_4_k_cu_33ab0876_101994cuda3std3__419piecewise_constructE)
_ZN40_INTERNAL_957e8a09_4_k_cu_33ab0876_101994cuda3std3__419piecewise_constructE:
	.zero		1
	.type		_ZN40_INTERNAL_957e8a09_4_k_cu_33ab0876_101994cuda3std3__45__cpo4cendE,@object
	.size		_ZN40_INTERNAL_957e8a09_4_k_cu_33ab0876_101994cuda3std3__45__cpo4cendE,(_ZN40_INTERNAL_957e8a09_4_k_cu_33ab0876_101994cuda3std6ranges3__45__cpo4swapE - _ZN40_INTERNAL_957e8a09_4_k_cu_33ab0876_101994cuda3std3__45__cpo4cendE)
_ZN40_INTERNAL_957e8a09_4_k_cu_33ab0876_101994cuda3std3__45__cpo4cendE:
	.zero		1
	.type		_ZN40_INTERNAL_957e8a09_4_k_cu_33ab0876_101994cuda3std6ranges3__45__cpo4swapE,@object
	.size		_ZN40_INTERNAL_957e8a09_4_k_cu_33ab0876_101994cuda3std6ranges3__45__cpo4swapE,(.L_8 - _ZN40_INTERNAL_957e8a09_4_k_cu_33ab0876_101994cuda3std6ranges3__45__cpo4swapE)
_ZN40_INTERNAL_957e8a09_4_k_cu_33ab0876_101994cuda3std6ranges3__45__cpo4swapE:
	.zero		1
.L_8:


//--------------------- .nv.constant0._ZN7cutlass13device_kernelINS_4gemm6kernel13GemmUniversalIN4cute5tupleIJiiiiEEENS1_10collective13CollectiveMmaINS1_34MainloopSm90TmaGmmaWarpSpecializedILi16ENS5_IJNS4_1CILi2EEENSA_ILi1EEESC_EEENS1_35KernelTmaWarpSpecializedCooperativeEEENS5_IJNSA_ILi192EEENSA_ILi32EEESH_EEENS_10bfloat16_tENS5_IJlSC_lEEESJ_SK_NS4_8TiledMMAINS4_8MMA_AtomIJNS4_4SM904GMMA27MMA_64x32x16_F32BF16BF16_SSILNSO_5MajorE0ELSQ_0ELNSO_7ScaleInE1ELSR_1EEEEEENS4_6LayoutISD_NS5_IJSC_NSA_ILi0EEESV_EEEEENS5_IJNS4_10UnderscoreESY_SY_EEEEENS4_13SM90_TMA_LOADENS4_14ComposedLayoutINS4_7SwizzleILi2ELi4ELi3EEENS4_18smem_ptr_flag_bitsILi16EEENSU_INS5_IJNSA_ILi8EEESH_EEENS5_IJSH_SC_EEEEEEEvNS4_8identityENS4_23SM90_TMA_LOAD_MULTICASTES1B_vS1C_EENS_8epilogue10collective6detail29Sm90TmaWarpSpecializedAdapterINS1G_15DefaultEpilogueISJ_SK_SK_NS1F_6thread17LinearCombinationISJ_Li1EffLNS1K_9ScaleType4KindE0ELNS_15FloatRoundStyleE2ESJ_EENS1_15EpilogueDefaultEEEEEvvEEEEvNT_6ParamsE --------------------------
	.section	.nv.constant0._ZN7cutlass13device_kernelINS_4gemm6kernel13GemmUniversalIN4cute5tupleIJiiiiEEENS1_10collective13CollectiveMmaINS1_34MainloopSm90TmaGmmaWarpSpecializedILi16ENS5_IJNS4_1CILi2EEENSA_ILi1EEESC_EEENS1_35KernelTmaWarpSpecializedCooperativeEEENS5_IJNSA_ILi192EEENSA_ILi32EEESH_EEENS_10bfloat16_tENS5_IJlSC_lEEESJ_SK_NS4_8TiledMMAINS4_8MMA_AtomIJNS4_4SM904GMMA27MMA_64x32x16_F32BF16BF16_SSILNSO_5MajorE0ELSQ_0ELNSO_7ScaleInE1ELSR_1EEEEEENS4_6LayoutISD_NS5_IJSC_NSA_ILi0EEESV_EEEEENS5_IJNS4_10UnderscoreESY_SY_EEEEENS4_13SM90_TMA_LOADENS4_14ComposedLayoutINS4_7SwizzleILi2ELi4ELi3EEENS4_18smem_ptr_flag_bitsILi16EEENSU_INS5_IJNSA_ILi8EEESH_EEENS5_IJSH_SC_EEEEEEEvNS4_8identityENS4_23SM90_TMA_LOAD_MULTICASTES1B_vS1C_EENS_8epilogue10collective6detail29Sm90TmaWarpSpecializedAdapterINS1G_15DefaultEpilogueISJ_SK_SK_NS1F_6thread17LinearCombinationISJ_Li1EffLNS1K_9ScaleType4KindE0ELNS_15FloatRoundStyleE2ESJ_EENS1_15EpilogueDefaultEEEEEvvEEEEvNT_6ParamsE,"a",@progbits
	.sectionflags	@""
	.align	4
.nv.constant0._ZN7cutlass13device_kernelINS_4gemm6kernel13GemmUniversalIN4cute5tupleIJiiiiEEENS1_10collective13CollectiveMmaINS1_34MainloopSm90TmaGmmaWarpSpecializedILi16ENS5_IJNS4_1CILi2EEENSA_ILi1EEESC_EEENS1_35KernelTmaWarpSpecializedCooperativeEEENS5_IJNSA_ILi192EEENSA_ILi32EEESH_EEENS_10bfloat16_tENS5_IJlSC_lEEESJ_SK_NS4_8TiledMMAINS4_8MMA_AtomIJNS4_4SM904GMMA27MMA_64x32x16_F32BF16BF16_SSILNSO_5MajorE0ELSQ_0ELNSO_7ScaleInE1ELSR_1EEEEEENS4_6LayoutISD_NS5_IJSC_NSA_ILi0EEESV_EEEEENS5_IJNS4_10UnderscoreESY_SY_EEEEENS4_13SM90_TMA_LOADENS4_14ComposedLayoutINS4_7SwizzleILi2ELi4ELi3EEENS4_18smem_ptr_flag_bitsILi16EEENSU_INS5_IJNSA_ILi8EEESH_EEENS5_IJSH_SC_EEEEEEEvNS4_8identityENS4_23SM90_TMA_LOAD_MULTICASTES1B_vS1C_EENS_8epilogue10collective6detail29Sm90TmaWarpSpecializedAdapterINS1G_15DefaultEpilogueISJ_SK_SK_NS1F_6thread17LinearCombinationISJ_Li1EffLNS1K_9ScaleType4KindE0ELNS_15FloatRoundStyleE2ESJ_EENS1_15EpilogueDefaultEEEEEvvEEEEvNT_6ParamsE:
	.zero		1664


//--------------------- SYMBOLS --------------------------

	.type		.nv.reservedSmem.offset0,@object
	.size		.nv.reservedSmem.offset0,0x4
	.type		__assertfail,@function
